	.target	sm_80

	.elftype	@"ET_EXEC"


//--------------------- .note.nv.tkinfo           --------------------------
	.section	.note.nv.tkinfo,"",@"SHT_NOTE"
	.sectionflags	@"SHF_NOTE_NV_TKINFO"
	.tkinfo
        /*0018*/ 	.word	0x00000002
        /*0030*/ 	.string	""
        /*0030*/ 	.string	"ptxas"
        /*0030*/ 	.string	"Cuda compilation tools, release 13.0, V13.0.88"
        /*0030*/ 	.string	"Build cuda_13.0.r13.0/compiler.36424714_0"
        /*0030*/ 	.string	"-v  -suppress-debug-info  -lineinfo  -arch sm_80 "



//--------------------- .note.nv.cuinfo           --------------------------
	.section	.note.nv.cuinfo,"",@"SHT_NOTE"
	.sectionflags	@"SHF_NOTE_NV_CUINFO"
        /*0018*/ 	.short	0x0002
        /*001a*/ 	.short	0x0050
        /*001c*/ 	.short	0x0082
	.zero		2


//--------------------- .nv.info                  --------------------------
	.section	.nv.info,"",@"SHT_CUDA_INFO"
	.align	4


	//----- nvinfo : EIATTR_REGCOUNT
	.align		4
        /*0000*/ 	.byte	0x04, 0x2f
        /*0002*/ 	.short	(.L_2 - .L_1)
	.align		4
.L_1:
        /*0004*/ 	.word	index@(attn_fwd)
        /*0008*/ 	.word	0x00000092


	//----- nvinfo : EIATTR_FRAME_SIZE
	.align		4
.L_2:
        /*000c*/ 	.byte	0x04, 0x11
        /*000e*/ 	.short	(.L_4 - .L_3)
	.align		4
.L_3:
        /*0010*/ 	.word	index@(attn_fwd)
        /*0014*/ 	.word	0x00000000


	//----- nvinfo : EIATTR_MIN_STACK_SIZE
	.align		4
.L_4:
        /*0018*/ 	.byte	0x04, 0x12
        /*001a*/ 	.short	(.L_6 - .L_5)
	.align		4
.L_5:
        /*001c*/ 	.word	index@(attn_fwd)
        /*0020*/ 	.word	0x00000000
.L_6:


//--------------------- .nv.info.attn_fwd         --------------------------
	.section	.nv.info.attn_fwd,"",@"SHT_CUDA_INFO"
	.sectionflags	@""
	.align	4


	//----- nvinfo : EIATTR_CUDA_API_VERSION
	.align		4
        /*0000*/ 	.byte	0x04, 0x37
        /*0002*/ 	.short	(.L_8 - .L_7)
.L_7:
        /*0004*/ 	.word	0x00000082


	//----- nvinfo : EIATTR_SW2861232_WAR
	.align		4
.L_8:
        /*0008*/ 	.byte	0x01, 0x35
	.zero		2


	//----- nvinfo : EIATTR_PARAM_CBANK
	.align		4
        /*000c*/ 	.byte	0x04, 0x0a
        /*000e*/ 	.short	(.L_10 - .L_9)
	.align		4
.L_9:
        /*0010*/ 	.word	index@(.nv.constant0.attn_fwd)
        /*0014*/ 	.short	0x0160
        /*0016*/ 	.short	0x0088


	//----- nvinfo : EIATTR_CBANK_PARAM_SIZE
	.align		4
.L_10:
        /*0018*/ 	.byte	0x03, 0x19
        /*001a*/ 	.short	0x0088


	//----- nvinfo : EIATTR_KPARAM_INFO
	.align		4
        /*001c*/ 	.byte	0x04, 0x17
        /*001e*/ 	.short	(.L_12 - .L_11)
.L_11:
        /*0020*/ 	.word	0x00000000
        /*0024*/ 	.short	0x0019
        /*0026*/ 	.short	0x0080
        /*0028*/ 	.byte	0x00, 0xf4, 0x21, 0x00


	//----- nvinfo : EIATTR_KPARAM_INFO
	.align		4
.L_12:
        /*002c*/ 	.byte	0x04, 0x17
        /*002e*/ 	.short	(.L_14 - .L_13)
.L_13:
        /*0030*/ 	.word	0x00000000
        /*0034*/ 	.short	0x0018
        /*0036*/ 	.short	0x0078
        /*0038*/ 	.byte	0x00, 0xf4, 0x21, 0x00


	//----- nvinfo : EIATTR_KPARAM_INFO
	.align		4
.L_14:
        /*003c*/ 	.byte	0x04, 0x17
        /*003e*/ 	.short	(.L_16 - .L_15)
.L_15:
        /*0040*/ 	.word	0x00000000
        /*0044*/ 	.short	0x0017
        /*0046*/ 	.short	0x0070
        /*0048*/ 	.byte	0x00, 0xf0, 0x11, 0x00


	//----- nvinfo : EIATTR_KPARAM_INFO
	.align		4
.L_16:
        /*004c*/ 	.byte	0x04, 0x17
        /*004e*/ 	.short	(.L_18 - .L_17)
.L_17:
        /*0050*/ 	.word	0x00000000
        /*0054*/ 	.short	0x0016
        /*0056*/ 	.short	0x006c
        /*0058*/ 	.byte	0x00, 0xf0, 0x11, 0x00


	//----- nvinfo : EIATTR_KPARAM_INFO
	.align		4
.L_18:
        /*005c*/ 	.byte	0x04, 0x17
        /*005e*/ 	.short	(.L_20 - .L_19)
.L_19:
        /*0060*/ 	.word	0x00000000
        /*0064*/ 	.short	0x0015
        /*0066*/ 	.short	0x0068
        /*0068*/ 	.byte	0x00, 0xf0, 0x11, 0x00


	//----- nvinfo : EIATTR_KPARAM_INFO
	.align		4
.L_20:
        /*006c*/ 	.byte	0x04, 0x17
        /*006e*/ 	.short	(.L_22 - .L_21)
.L_21:
        /*0070*/ 	.word	0x00000000
        /*0074*/ 	.short	0x0014
        /*0076*/ 	.short	0x0064
        /*0078*/ 	.byte	0x00, 0xf0, 0x11, 0x00


	//----- nvinfo : EIATTR_KPARAM_INFO
	.align		4
.L_22:
        /*007c*/ 	.byte	0x04, 0x17
        /*007e*/ 	.short	(.L_24 - .L_23)
.L_23:
        /*0080*/ 	.word	0x00000000
        /*0084*/ 	.short	0x0013
        /*0086*/ 	.short	0x0060
        /*0088*/ 	.byte	0x00, 0xf0, 0x11, 0x00


	//----- nvinfo : EIATTR_KPARAM_INFO
	.align		4
.L_24:
        /*008c*/ 	.byte	0x04, 0x17
        /*008e*/ 	.short	(.L_26 - .L_25)
.L_25:
        /*0090*/ 	.word	0x00000000
        /*0094*/ 	.short	0x0012
        /*0096*/ 	.short	0x005c
        /*0098*/ 	.byte	0x00, 0xf0, 0x11, 0x00


	//----- nvinfo : EIATTR_KPARAM_INFO
	.align		4
.L_26:
        /*009c*/ 	.byte	0x04, 0x17
        /*009e*/ 	.short	(.L_28 - .L_27)
.L_27:
        /*00a0*/ 	.word	0x00000000
        /*00a4*/ 	.short	0x0011
        /*00a6*/ 	.short	0x0058
        /*00a8*/ 	.byte	0x00, 0xf0, 0x11, 0x00


	//----- nvinfo : EIATTR_KPARAM_INFO
	.align		4
.L_28:
        /*00ac*/ 	.byte	0x04, 0x17
        /*00ae*/ 	.short	(.L_30 - .L_29)
.L_29:
        /*00b0*/ 	.word	0x00000000
        /*00b4*/ 	.short	0x0010
        /*00b6*/ 	.short	0x0054
        /*00b8*/ 	.byte	0x00, 0xf0, 0x11, 0x00


	//----- nvinfo : EIATTR_KPARAM_INFO
	.align		4
.L_30:
        /*00bc*/ 	.byte	0x04, 0x17
        /*00be*/ 	.short	(.L_32 - .L_31)
.L_31:
        /*00c0*/ 	.word	0x00000000
        /*00c4*/ 	.short	0x000f
        /*00c6*/ 	.short	0x0050
        /*00c8*/ 	.byte	0x00, 0xf0, 0x11, 0x00


	//----- nvinfo : EIATTR_KPARAM_INFO
	.align		4
.L_32:
        /*00cc*/ 	.byte	0x04, 0x17
        /*00ce*/ 	.short	(.L_34 - .L_33)
.L_33:
        /*00d0*/ 	.word	0x00000000
        /*00d4*/ 	.short	0x000e
        /*00d6*/ 	.short	0x004c
        /*00d8*/ 	.byte	0x00, 0xf0, 0x11, 0x00


	//----- nvinfo : EIATTR_KPARAM_INFO
	.align		4
.L_34:
        /*00dc*/ 	.byte	0x04, 0x17
        /*00de*/ 	.short	(.L_36 - .L_35)
.L_35:
        /*00e0*/ 	.word	0x00000000
        /*00e4*/ 	.short	0x000d
        /*00e6*/ 	.short	0x0048
        /*00e8*/ 	.byte	0x00, 0xf0, 0x11, 0x00


	//----- nvinfo : EIATTR_KPARAM_INFO
	.align		4
.L_36:
        /*00ec*/ 	.byte	0x04, 0x17
        /*00ee*/ 	.short	(.L_38 - .L_37)
.L_37:
        /*00f0*/ 	.word	0x00000000
        /*00f4*/ 	.short	0x000c
        /*00f6*/ 	.short	0x0044
        /*00f8*/ 	.byte	0x00, 0xf0, 0x11, 0x00


	//----- nvinfo : EIATTR_KPARAM_INFO
	.align		4
.L_38:
        /*00fc*/ 	.byte	0x04, 0x17
        /*00fe*/ 	.short	(.L_40 - .L_39)
.L_39:
        /*0100*/ 	.word	0x00000000
        /*0104*/ 	.short	0x000b
        /*0106*/ 	.short	0x0040
        /*0108*/ 	.byte	0x00, 0xf0, 0x11, 0x00


	//----- nvinfo : EIATTR_KPARAM_INFO
	.align		4
.L_40:
        /*010c*/ 	.byte	0x04, 0x17
        /*010e*/ 	.short	(.L_42 - .L_41)
.L_41:
        /*0110*/ 	.word	0x00000000
        /*0114*/ 	.short	0x000a
        /*0116*/ 	.short	0x003c
        /*0118*/ 	.byte	0x00, 0xf0, 0x11, 0x00


	//----- nvinfo : EIATTR_KPARAM_INFO
	.align		4
.L_42:
        /*011c*/ 	.byte	0x04, 0x17
        /*011e*/ 	.short	(.L_44 - .L_43)
.L_43:
        /*0120*/ 	.word	0x00000000
        /*0124*/ 	.short	0x0009
        /*0126*/ 	.short	0x0038
        /*0128*/ 	.byte	0x00, 0xf0, 0x11, 0x00


	//----- nvinfo : EIATTR_KPARAM_INFO
	.align		4
.L_44:
        /*012c*/ 	.byte	0x04, 0x17
        /*012e*/ 	.short	(.L_46 - .L_45)
.L_45:
        /*0130*/ 	.word	0x00000000
        /*0134*/ 	.short	0x0008
        /*0136*/ 	.short	0x0034
        /*0138*/ 	.byte	0x00, 0xf0, 0x11, 0x00


	//----- nvinfo : EIATTR_KPARAM_INFO
	.align		4
.L_46:
        /*013c*/ 	.byte	0x04, 0x17
        /*013e*/ 	.short	(.L_48 - .L_47)
.L_47:
        /*0140*/ 	.word	0x00000000
        /*0144*/ 	.short	0x0007
        /*0146*/ 	.short	0x0030
        /*0148*/ 	.byte	0x00, 0xf0, 0x11, 0x00


	//----- nvinfo : EIATTR_KPARAM_INFO
	.align		4
.L_48:
        /*014c*/ 	.byte	0x04, 0x17
        /*014e*/ 	.short	(.L_50 - .L_49)
.L_49:
        /*0150*/ 	.word	0x00000000
        /*0154*/ 	.short	0x0006
        /*0156*/ 	.short	0x002c
        /*0158*/ 	.byte	0x00, 0xf0, 0x11, 0x00


	//----- nvinfo : EIATTR_KPARAM_INFO
	.align		4
.L_50:
        /*015c*/ 	.byte	0x04, 0x17
        /*015e*/ 	.short	(.L_52 - .L_51)
.L_51:
        /*0160*/ 	.word	0x00000000
        /*0164*/ 	.short	0x0005
        /*0166*/ 	.short	0x0028
        /*0168*/ 	.byte	0x00, 0xf0, 0x11, 0x00


	//----- nvinfo : EIATTR_KPARAM_INFO
	.align		4
.L_52:
        /*016c*/ 	.byte	0x04, 0x17
        /*016e*/ 	.short	(.L_54 - .L_53)
.L_53:
        /*0170*/ 	.word	0x00000000
        /*0174*/ 	.short	0x0004
        /*0176*/ 	.short	0x0020
        /*0178*/ 	.byte	0x00, 0xf4, 0x21, 0x00


	//----- nvinfo : EIATTR_KPARAM_INFO
	.align		4
.L_54:
        /*017c*/ 	.byte	0x04, 0x17
        /*017e*/ 	.short	(.L_56 - .L_55)
.L_55:
        /*0180*/ 	.word	0x00000000
        /*0184*/ 	.short	0x0003
        /*0186*/ 	.short	0x0018
        /*0188*/ 	.byte	0x00, 0xf4, 0x21, 0x00


	//----- nvinfo : EIATTR_KPARAM_INFO
	.align		4
.L_56:
        /*018c*/ 	.byte	0x04, 0x17
        /*018e*/ 	.short	(.L_58 - .L_57)
.L_57:
        /*0190*/ 	.word	0x00000000
        /*0194*/ 	.short	0x0002
        /*0196*/ 	.short	0x0010
        /*0198*/ 	.byte	0x00, 0xf4, 0x21, 0x00


	//----- nvinfo : EIATTR_KPARAM_INFO
	.align		4
.L_58:
        /*019c*/ 	.byte	0x04, 0x17
        /*019e*/ 	.short	(.L_60 - .L_59)
.L_59:
        /*01a0*/ 	.word	0x00000000
        /*01a4*/ 	.short	0x0001
        /*01a6*/ 	.short	0x0008
        /*01a8*/ 	.byte	0x00, 0xf4, 0x21, 0x00


	//----- nvinfo : EIATTR_KPARAM_INFO
	.align		4
.L_60:
        /*01ac*/ 	.byte	0x04, 0x17
        /*01ae*/ 	.short	(.L_62 - .L_61)
.L_61:
        /*01b0*/ 	.word	0x00000000
        /*01b4*/ 	.short	0x0000
        /*01b6*/ 	.short	0x0000
        /*01b8*/ 	.byte	0x00, 0xf4, 0x21, 0x00


	//----- nvinfo : EIATTR_MAXREG_COUNT
	.align		4
.L_62:
        /*01bc*/ 	.byte	0x03, 0x1b
        /*01be*/ 	.short	0x00ff


	//----- nvinfo : EIATTR_NUM_BARRIERS
	.align		4
        /*01c0*/ 	.byte	0x02, 0x4c
        /*01c2*/ 	.byte	0x01
	.zero		1


	//----- nvinfo : EIATTR_MERCURY_ISA_VERSION
	.align		4
        /*01c4*/ 	.byte	0x03, 0x5f
        /*01c6*/ 	.short	0x0000


	//----- nvinfo : EIATTR_COOP_GROUP_MASK_REGIDS
	.align		4
        /*01c8*/ 	.byte	0x04, 0x29
        /*01ca*/ 	.short	(.L_64 - .L_63)


	//   ....[0]....
.L_63:
        /*01cc*/ 	.word	0xffffffff


	//   ....[1]....
        /*01d0*/ 	.word	0xffffffff


	//   ....[2]....
        /*01d4*/ 	.word	0xffffffff


	//   ....[3]....
        /*01d8*/ 	.word	0xffffffff


	//   ....[4]....
        /*01dc*/ 	.word	0xffffffff


	//   ....[5]....
        /*01e0*/ 	.word	0xffffffff


	//   ....[6]....
        /*01e4*/ 	.word	0xffffffff


	//   ....[7]....
        /*01e8*/ 	.word	0xffffffff


	//----- nvinfo : EIATTR_COOP_GROUP_INSTR_OFFSETS
	.align		4
.L_64:
        /*01ec*/ 	.byte	0x04, 0x28
        /*01ee*/ 	.short	(.L_66 - .L_65)


	//   ....[0]....
.L_65:
        /*01f0*/ 	.word	0x00001450


	//   ....[1]....
        /*01f4*/ 	.word	0x00001510


	//   ....[2]....
        /*01f8*/ 	.word	0x00001520


	//   ....[3]....
        /*01fc*/ 	.word	0x00001550


	//   ....[4]....
        /*0200*/ 	.word	0x00001d00


	//   ....[5]....
        /*0204*/ 	.word	0x00001d10


	//   ....[6]....
        /*0208*/ 	.word	0x00001e00


	//   ....[7]....
        /*020c*/ 	.word	0x00001e10


	//----- nvinfo : EIATTR_EXIT_INSTR_OFFSETS
	.align		4
.L_66:
        /*0210*/ 	.byte	0x04, 0x1c
        /*0212*/ 	.short	(.L_68 - .L_67)


	//   ....[0]....
.L_67:
        /*0214*/ 	.word	0x00003230


	//   ....[1]....
        /*0218*/ 	.word	0x000032d0


	//----- nvinfo : EIATTR_REQNTID
	.align		4
.L_68:
        /*021c*/ 	.byte	0x04, 0x10
        /*021e*/ 	.short	(.L_70 - .L_69)
.L_69:
        /*0220*/ 	.word	0x00000100
        /*0224*/ 	.word	0x00000001
        /*0228*/ 	.word	0x00000001
.L_70:


//--------------------- .nv.callgraph             --------------------------
	.section	.nv.callgraph,"",@"SHT_CUDA_CALLGRAPH"
	.align	4
	.sectionentsize	8
	.align		4
        /*0000*/ 	.word	0x00000000
	.align		4
        /*0004*/ 	.word	0xffffffff
	.align		4
        /*0008*/ 	.word	0x00000000
	.align		4
        /*000c*/ 	.word	0xfffffffe
	.align		4
        /*0010*/ 	.word	0x00000000
	.align		4
        /*0014*/ 	.word	0xfffffffd
	.align		4
        /*0018*/ 	.word	0x00000000
	.align		4
        /*001c*/ 	.word	0xfffffffc


//--------------------- .nv.rel.action            --------------------------
	.section	.nv.rel.action,"",@"SHT_CUDA_RELOCINFO"
	.align	8
	.sectionentsize	8
        /*0000*/ 	.byte	0x73, 0x00, 0x00, 0x00, 0x00, 0x00, 0x00, 0x00, 0x00, 0x00, 0x00, 0x11, 0x25, 0x00, 0x05, 0x36


//--------------------- .nv.constant4             --------------------------
	.section	.nv.constant4,"a",@progbits
	.align	8
	.align		8
.nv.constant4:
        /*0000*/ 	.dword	_$_str


//--------------------- .nv.constant0.attn_fwd    --------------------------
	.section	.nv.constant0.attn_fwd,"a",@progbits
	.sectionflags	@""
	.align	4
.nv.constant0.attn_fwd:
	.zero		488


//--------------------- .text.attn_fwd            --------------------------
	.section	.text.attn_fwd,"ax",@progbits
	.sectioninfo	@"SHI_REGISTERS=146"
	.align	128
        .global         attn_fwd
        .type           attn_fwd,@function
        .size           attn_fwd,(.L_x_3 - attn_fwd)
        .other          attn_fwd,@"STO_CUDA_ENTRY STV_DEFAULT"
attn_fwd:
.text.attn_fwd:
[----:B------:R-:W-:Y:S02]  /*0000*/  MOV R1, c[0x0][0x28] ;  /* 0x00000a0000017a02 */ /* 0x000fe40000000f00 */
[----:B------:R-:W0:Y:S01]  /*0010*/  S2R R0, SR_TID.X ;  /* 0x0000000000007919 */ /* 0x000e220000002100 */
[----:B------:R-:W-:Y:S01]  /*0020*/  MOV R22, c[0x0][0x198] ;  /* 0x0000660000167a02 */ /* 0x000fe20000000f00 */
[----:B------:R-:W-:Y:S02]  /*0030*/  ULDC.64 UR4, c[0x0][0x118] ;  /* 0x0000460000047ab9 */ /* 0x000fe40000000a00 */
[----:B------:R-:W1:Y:S04]  /*0040*/  S2R R3, SR_CTAID.X ;  /* 0x0000000000037919 */ /* 0x000e680000002500 */
[----:B------:R-:W2:Y:S01]  /*0050*/  S2R R2, SR_CTAID.Y ;  /* 0x0000000000027919 */ /* 0x000ea20000002600 */
[----:B0-----:R-:W-:Y:S02]  /*0060*/  LOP3.LUT R18, R0, 0x3f, RZ, 0xc0, !PT ;  /* 0x0000003f00127812 */ /* 0x001fe400078ec0ff */
[----:B------:R-:W-:-:S02]  /*0070*/  SHF.R.U32.HI R88, RZ, 0x6, R0 ;  /* 0x00000006ff587819 */ /* 0x000fc40000011600 */
[----:B-1----:R-:W-:Y:S02]  /*0080*/  LEA R90, R3, R18, 0x6 ;  /* 0x00000012035a7211 */ /* 0x002fe400078e30ff */
[----:B------:R-:W-:Y:S01]  /*0090*/  SGXT.U32 R88, R88, 0x2 ;  /* 0x000000025858781a */ /* 0x000fe20000000000 */
[----:B--2---:R-:W-:Y:S02]  /*00a0*/  IMAD R3, R2, c[0x0][0x190], RZ ;  /* 0x0000640002037a24 */ /* 0x004fe400078e02ff */
[----:B------:R-:W-:Y:S02]  /*00b0*/  IMAD R5, R90, c[0x0][0x194], RZ ;  /* 0x000065005a057a24 */ /* 0x000fe400078e02ff */
[----:B------:R-:W-:Y:S01]  /*00c0*/  IMAD R9, R88, c[0x0][0x198], RZ ;  /* 0x0000660058097a24 */ /* 0x000fe200078e02ff */
[C---:B------:R-:W-:Y:S01]  /*00d0*/  SHF.L.U32 R4, R3.reuse, 0x1, RZ ;  /* 0x0000000103047819 */ /* 0x040fe200000006ff */
[----:B------:R-:W-:Y:S01]  /*00e0*/  IMAD.HI R3, R3, 0x2, RZ ;  /* 0x0000000203037827 */ /* 0x000fe200078e02ff */
[----:B------:R-:W-:-:S02]  /*00f0*/  SHF.L.U32 R7, R5, 0x1, RZ ;  /* 0x0000000105077819 */ /* 0x000fc400000006ff */
[----:B------:R-:W-:Y:S01]  /*0100*/  LEA R10, R22, R9, 0x2 ;  /* 0x00000009160a7211 */ /* 0x000fe200078e10ff */
[----:B------:R-:W-:Y:S01]  /*0110*/  IMAD.HI R6, R5, 0x2, RZ ;  /* 0x0000000205067827 */ /* 0x000fe200078e02ff */
[----:B------:R-:W-:-:S03]  /*0120*/  IADD3 R32, P0, P1, R7, c[0x0][0x160], R4 ;  /* 0x0000580007207a10 */ /* 0x000fc6000791e004 */
[----:B------:R-:W-:Y:S01]  /*0130*/  IMAD R7, R22, 0x4, R10 ;  /* 0x0000000416077824 */ /* 0x000fe200078e020a */
[----:B------:R-:W-:Y:S02]  /*0140*/  IADD3.X R34, R6, c[0x0][0x164], R3, P0, P1 ;  /* 0x0000590006227a10 */ /* 0x000fe400007e2403 */
[-C--:B------:R-:W-:Y:S02]  /*0150*/  LEA R4, P0, R9, R32.reuse, 0x1 ;  /* 0x0000002009047211 */ /* 0x080fe400078008ff */
[----:B------:R-:W-:Y:S02]  /*0160*/  LEA R3, R22, R7, 0x2 ;  /* 0x0000000716037211 */ /* 0x000fe400078e10ff */
[----:B------:R-:W-:Y:S02]  /*0170*/  LEA R8, P1, R7, R32, 0x1 ;  /* 0x0000002007087211 */ /* 0x000fe400078208ff */
[----:B------:R-:W-:Y:S02]  /*0180*/  LEA.HI.X.SX32 R5, R9, R34, 0x1, P0 ;  /* 0x0000002209057211 */ /* 0x000fe400000f0eff */
[----:B------:R-:W-:-:S02]  /*0190*/  LEA R6, P0, R10, R32, 0x1 ;  /* 0x000000200a067211 */ /* 0x000fc400078008ff */
[----:B------:R-:W-:Y:S01]  /*01a0*/  LEA R13, R22, R3, 0x2 ;  /* 0x00000003160d7211 */ /* 0x000fe200078e10ff */
[----:B------:R0:W2:Y:S01]  /*01b0*/  LDG.E.U16 R23, [R4.64] ;  /* 0x0000000404177981 */ /* 0x0000a2000c1e1500 */
[-C--:B------:R-:W-:Y:S02]  /*01c0*/  LEA.HI.X.SX32 R9, R7, R34.reuse, 0x1, P1 ;  /* 0x0000002207097211 */ /* 0x080fe400008f0eff */
[----:B------:R-:W-:Y:S02]  /*01d0*/  LEA.HI.X.SX32 R7, R10, R34, 0x1, P0 ;  /* 0x000000220a077211 */ /* 0x000fe400000f0eff */
[C---:B------:R-:W-:Y:S01]  /*01e0*/  LEA R10, P0, R3.reuse, R32, 0x1 ;  /* 0x00000020030a7211 */ /* 0x040fe200078008ff */
[----:B------:R1:W3:Y:S01]  /*01f0*/  LDG.E.U16 R25, [R8.64] ;  /* 0x0000000408197981 */ /* 0x0002e2000c1e1500 */
[C---:B------:R-:W-:Y:S02]  /*0200*/  LEA R14, R22.reuse, R13, 0x2 ;  /* 0x0000000d160e7211 */ /* 0x040fe400078e10ff */
[----:B------:R-:W-:Y:S01]  /*0210*/  LEA.HI.X.SX32 R11, R3, R34, 0x1, P0 ;  /* 0x00000022030b7211 */ /* 0x000fe200000f0eff */
[----:B------:R4:W5:Y:S01]  /*0220*/  LDG.E.U16 R24, [R6.64] ;  /* 0x0000000406187981 */ /* 0x000962000c1e1500 */
[----:B------:R-:W-:-:S02]  /*0230*/  LEA R3, R22, R14, 0x2 ;  /* 0x0000000e16037211 */ /* 0x000fc400078e10ff */
[----:B0-----:R-:W-:Y:S01]  /*0240*/  LEA R4, P0, R14, R32, 0x1 ;  /* 0x000000200e047211 */ /* 0x001fe200078008ff */
[----:B------:R0:W5:Y:S01]  /*0250*/  LDG.E.U16 R26, [R10.64] ;  /* 0x000000040a1a7981 */ /* 0x000162000c1e1500 */
[----:B------:R-:W-:Y:S02]  /*0260*/  LEA R15, R22, R3, 0x2 ;  /* 0x00000003160f7211 */ /* 0x000fe400078e10ff */
[----:B------:R-:W-:-:S03]  /*0270*/  LEA.HI.X.SX32 R5, R14, R34, 0x1, P0 ;  /* 0x000000220e057211 */ /* 0x000fc600000f0eff */
[C---:B------:R-:W-:Y:S01]  /*0280*/  IMAD R16, R22.reuse, 0x4, R15 ;  /* 0x0000000416107824 */ /* 0x040fe200078e020f */
[-C--:B-1----:R-:W-:Y:S01]  /*0290*/  LEA R8, P0, R3, R32.reuse, 0x1 ;  /* 0x0000002003087211 */ /* 0x082fe200078008ff */
[----:B------:R1:W5:Y:S01]  /*02a0*/  LDG.E.U16 R28, [R4.64] ;  /* 0x00000004041c7981 */ /* 0x000362000c1e1500 */
[----:B------:R-:W-:Y:S02]  /*02b0*/  LEA R12, P1, R13, R32, 0x1 ;  /* 0x000000200d0c7211 */ /* 0x000fe400078208ff */
[C---:B------:R-:W-:Y:S02]  /*02c0*/  LEA R19, R22.reuse, R16, 0x2 ;  /* 0x0000001016137211 */ /* 0x040fe400078e10ff */
[-C--:B------:R-:W-:Y:S02]  /*02d0*/  LEA.HI.X.SX32 R9, R3, R34.reuse, 0x1, P0 ;  /* 0x0000002203097211 */ /* 0x080fe400000f0eff */
[----:B------:R-:W-:Y:S02]  /*02e0*/  LEA R3, R22, R19, 0x2 ;  /* 0x0000001316037211 */ /* 0x000fe400078e10ff */
[----:B------:R-:W-:Y:S01]  /*02f0*/  LEA.HI.X.SX32 R13, R13, R34, 0x1, P1 ;  /* 0x000000220d0d7211 */ /* 0x000fe200008f0eff */
[----:B------:R1:W5:Y:S01]  /*0300*/  LDG.E.U16 R29, [R8.64] ;  /* 0x00000004081d7981 */ /* 0x000362000c1e1500 */
[----:B----4-:R-:W-:-:S02]  /*0310*/  LEA R6, P0, R15, R32, 0x1 ;  /* 0x000000200f067211 */ /* 0x010fc400078008ff */
[----:B------:R-:W-:Y:S01]  /*0320*/  LEA R20, R22, R3, 0x2 ;  /* 0x0000000316147211 */ /* 0x000fe200078e10ff */
[----:B------:R4:W5:Y:S01]  /*0330*/  LDG.E.U16 R27, [R12.64] ;  /* 0x000000040c1b7981 */ /* 0x000962000c1e1500 */
[----:B------:R-:W-:Y:S02]  /*0340*/  LEA.HI.X.SX32 R7, R15, R34, 0x1, P0 ;  /* 0x000000220f077211 */ /* 0x000fe400000f0eff */
[CC--:B0-----:R-:W-:Y:S02]  /*0350*/  LEA R10, P0, R3.reuse, R32.reuse, 0x1 ;  /* 0x00000020030a7211 */ /* 0x0c1fe400078008ff */
[----:B------:R-:W-:Y:S01]  /*0360*/  LEA R14, P1, R16, R32, 0x1 ;  /* 0x00000020100e7211 */ /* 0x000fe200078208ff */
[----:B------:R0:W5:Y:S01]  /*0370*/  LDG.E.U16 R30, [R6.64] ;  /* 0x00000004061e7981 */ /* 0x000162000c1e1500 */
[----:B------:R-:W-:Y:S02]  /*0380*/  LEA.HI.X.SX32 R11, R3, R34, 0x1, P0 ;  /* 0x00000022030b7211 */ /* 0x000fe400000f0eff */
[----:B----4-:R-:W-:-:S02]  /*0390*/  LEA R13, R22, R20, 0x2 ;  /* 0x00000014160d7211 */ /* 0x010fc400078e10ff */
[----:B------:R-:W-:Y:S02]  /*03a0*/  LEA.HI.X.SX32 R15, R16, R34, 0x1, P1 ;  /* 0x00000022100f7211 */ /* 0x000fe400008f0eff */
[----:B------:R4:W5:Y:S01]  /*03b0*/  LDG.E.U16 R11, [R10.64] ;  /* 0x000000040a0b7981 */ /* 0x000962000c1e1500 */
[C---:B------:R-:W-:Y:S02]  /*03c0*/  LEA R21, R22.reuse, R13, 0x2 ;  /* 0x0000000d16157211 */ /* 0x040fe400078e10ff */
[C---:B------:R-:W-:Y:S01]  /*03d0*/  LEA R12, P0, R13.reuse, R32, 0x1 ;  /* 0x000000200d0c7211 */ /* 0x040fe200078008ff */
[----:B------:R0:W5:Y:S02]  /*03e0*/  LDG.E.U16 R31, [R14.64] ;  /* 0x000000040e1f7981 */ /* 0x000164000c1e1500 */
[----:B------:R-:W-:Y:S01]  /*03f0*/  IMAD R3, R22, 0x4, R21 ;  /* 0x0000000416037824 */ /* 0x000fe200078e0215 */
[----:B------:R-:W-:Y:S02]  /*0400*/  LEA.HI.X.SX32 R13, R13, R34, 0x1, P0 ;  /* 0x000000220d0d7211 */ /* 0x000fe400000f0eff */
[----:B-1----:R-:W-:-:S02]  /*0410*/  LEA R4, P0, R19, R32, 0x1 ;  /* 0x0000002013047211 */ /* 0x002fc400078008ff */
[----:B------:R-:W-:Y:S02]  /*0420*/  LEA R16, P1, R3, R32, 0x1 ;  /* 0x0000002003107211 */ /* 0x000fe400078208ff */
[----:B------:R-:W-:Y:S01]  /*0430*/  LEA.HI.X.SX32 R5, R19, R34, 0x1, P0 ;  /* 0x0000002213057211 */ /* 0x000fe200000f0eff */
[----:B------:R-:W5:Y:S01]  /*0440*/  LDG.E.U16 R13, [R12.64] ;  /* 0x000000040c0d7981 */ /* 0x000f62000c1e1500 */
[----:B0-----:R-:W-:Y:S02]  /*0450*/  LEA R6, P0, R20, R32, 0x1 ;  /* 0x0000002014067211 */ /* 0x001fe400078008ff */
[----:B------:R-:W-:Y:S01]  /*0460*/  LEA R22, R22, R3, 0x2 ;  /* 0x0000000316167211 */ /* 0x000fe200078e10ff */
[----:B------:R-:W5:Y:S01]  /*0470*/  LDG.E.U16 R4, [R4.64] ;  /* 0x0000000404047981 */ /* 0x000f62000c1e1500 */
[-C--:B------:R-:W-:Y:S02]  /*0480*/  LEA.HI.X.SX32 R17, R3, R34.reuse, 0x1, P1 ;  /* 0x0000002203117211 */ /* 0x080fe400008f0eff */
[----:B------:R-:W-:-:S02]  /*0490*/  LEA.HI.X.SX32 R7, R20, R34, 0x1, P0 ;  /* 0x0000002214077211 */ /* 0x000fc400000f0eff */
[CC--:B------:R-:W-:Y:S02]  /*04a0*/  LEA R8, P1, R21.reuse, R32.reuse, 0x1 ;  /* 0x0000002015087211 */ /* 0x0c0fe400078208ff */
[C---:B------:R-:W-:Y:S01]  /*04b0*/  LEA R14, P0, R22.reuse, R32, 0x1 ;  /* 0x00000020160e7211 */ /* 0x040fe200078008ff */
[----:B------:R-:W5:Y:S01]  /*04c0*/  LDG.E.U16 R17, [R16.64] ;  /* 0x0000000410117981 */ /* 0x000f62000c1e1500 */
[-C--:B------:R-:W-:Y:S02]  /*04d0*/  LEA.HI.X.SX32 R9, R21, R34.reuse, 0x1, P1 ;  /* 0x0000002215097211 */ /* 0x080fe400008f0eff */
[----:B------:R-:W-:Y:S01]  /*04e0*/  LEA.HI.X.SX32 R15, R22, R34, 0x1, P0 ;  /* 0x00000022160f7211 */ /* 0x000fe200000f0eff */
[----:B----4-:R0:W4:Y:S04]  /*04f0*/  LDG.E.U16 R10, [R6.64] ;  /* 0x00000004060a7981 */ /* 0x010128000c1e1500 */
[----:B------:R-:W4:Y:S04]  /*0500*/  LDG.E.U16 R8, [R8.64] ;  /* 0x0000000408087981 */ /* 0x000f28000c1e1500 */
[----:B------:R-:W4:Y:S01]  /*0510*/  LDG.E.U16 R14, [R14.64] ;  /* 0x000000040e0e7981 */ /* 0x000f22000c1e1500 */
[----:B------:R-:W-:-:S02]  /*0520*/  LOP3.LUT R89, R0, 0xc0, RZ, 0xc0, !PT ;  /* 0x000000c000597812 */ /* 0x000fc400078ec0ff */
[----:B------:R-:W-:Y:S02]  /*0530*/  SHF.L.U32 R87, R0, 0x1, RZ ;  /* 0x0000000100577819 */ /* 0x000fe400000006ff */
[----:B------:R-:W-:-:S04]  /*0540*/  SHF.R.U32.HI R86, RZ, 0x2, R89 ;  /* 0x00000002ff567819 */ /* 0x000fc80000011659 */
[----:B------:R-:W-:-:S04]  /*0550*/  LOP3.LUT R86, R86, 0x1fe, R87, 0x78, !PT ;  /* 0x000001fe56567812 */ /* 0x000fc800078e7857 */
[----:B------:R-:W-:Y:S02]  /*0560*/  LOP3.LUT R85, R86, 0x40, RZ, 0x3c, !PT ;  /* 0x0000004056557812 */ /* 0x000fe400078e3cff */
[----:B------:R-:W-:-:S04]  /*0570*/  MOV R3, c[0x0][0x1d0] ;  /* 0x0000740000037a02 */ /* 0x000fc80000000f00 */
[----:B------:R-:W-:Y:S01]  /*0580*/  ISETP.GE.AND P0, PT, R3, 0x1, PT ;  /* 0x000000010300780c */ /* 0x000fe20003f06270 */
[----:B------:R-:W-:Y:S01]  /*0590*/  IMAD.MOV.U32 R84, RZ, RZ, 0x3f800000 ;  /* 0x3f800000ff547424 */ /* 0x000fe200078e00ff */
[----:B------:R-:W-:Y:S01]  /*05a0*/  MOV R91, 0xff800000 ;  /* 0xff800000005b7802 */ /* 0x000fe20000000f00 */
[----:B------:R-:W-:Y:S01]  /*05b0*/  CS2R R40, SRZ ;  /* 0x0000000000287805 */ /* 0x000fe2000001ff00 */
[----:B0-----:R-:W-:Y:S01]  /*05c0*/  MOV R6, 0x3f800000 ;  /* 0x3f80000000067802 */ /* 0x001fe20000000f00 */
[----:B------:R-:W-:Y:S01]  /*05d0*/  CS2R R42, SRZ ;  /* 0x00000000002a7805 */ /* 0x000fe2000001ff00 */
[----:B------:R-:W-:Y:S01]  /*05e0*/  MOV R92, 0xff800000 ;  /* 0xff800000005c7802 */ /* 0x000fe20000000f00 */
[----:B------:R-:W-:Y:S01]  /*05f0*/  CS2R R48, SRZ ;  /* 0x0000000000307805 */ /* 0x000fe2000001ff00 */
        /* <DEDUP_REMOVED lines=13> */
[----:B------:R-:W-:Y:S01]  /*06d0*/  SHF.L.U32 R7, R0, 0x3, RZ ;  /* 0x0000000300077819 */ /* 0x000fe200000006ff */
[----:B--2---:R0:W-:Y:S04]  /*06e0*/  STS.U16 [R86], R23 ;  /* 0x0000001756007388 */ /* 0x0041e80000000400 */
[----:B---3--:R0:W-:Y:S04]  /*06f0*/  STS.U16 [R86+0x400], R25 ;  /* 0x0004001956007388 */ /* 0x0081e80000000400 */
[----:B-----5:R0:W-:Y:S04]  /*0700*/  STS.U16 [R86+0xc00], R29 ;  /* 0x000c001d56007388 */ /* 0x0201e80000000400 */
[----:B------:R0:W-:Y:S04]  /*0710*/  STS.U16 [R86+0x800], R27 ;  /* 0x0008001b56007388 */ /* 0x0001e80000000400 */
        /* <DEDUP_REMOVED lines=9> */
[----:B----4-:R0:W-:Y:S04]  /*07b0*/  STS.U16 [R85+0x1600], R10 ;  /* 0x0016000a55007388 */ /* 0x0101e80000000400 */
[----:B------:R0:W-:Y:S04]  /*07c0*/  STS.U16 [R85+0x1a00], R8 ;  /* 0x001a000855007388 */ /* 0x0001e80000000400 */
[----:B------:R0:W-:Y:S01]  /*07d0*/  STS.U16 [R85+0x1e00], R14 ;  /* 0x001e000e55007388 */ /* 0x0001e20000000400 */
[----:B------:R-:W-:Y:S05]  /*07e0*/  @!P0 BRA `(.L_x_0) ;  /* 0x000017a000008947 */ /* 0x000fea0003800000 */
[----:B------:R-:W-:Y:S01]  /*07f0*/  IMAD R18, R18, c[0x0][0x1a8], RZ ;  /* 0x00006a0012127a24 */ /* 0x000fe200078e02ff */
[----:B0-----:R-:W-:Y:S01]  /*0800*/  LOP3.LUT R8, R0, 0x7, RZ, 0xc0, !PT ;  /* 0x0000000700087812 */ /* 0x001fe200078ec0ff */
[----:B------:R-:W-:Y:S01]  /*0810*/  IMAD R3, R2, c[0x0][0x1a0], RZ ;  /* 0x0000680002037a24 */ /* 0x000fe200078e02ff */
[----:B------:R-:W-:Y:S01]  /*0820*/  LOP3.LUT R11, R7, 0x30, RZ, 0xc0, !PT ;  /* 0x00000030070b7812 */ /* 0x000fe200078ec0ff */
[----:B------:R-:W-:Y:S01]  /*0830*/  IMAD R6, R88, c[0x0][0x1a4], RZ ;  /* 0x0000690058067a24 */ /* 0x000fe200078e02ff */
[C---:B------:R-:W-:Y:S01]  /*0840*/  SHF.L.U32 R5, R18.reuse, 0x1, RZ ;  /* 0x0000000112057819 */ /* 0x040fe200000006ff */
[----:B------:R-:W-:Y:S01]  /*0850*/  IMAD.HI R18, R18, 0x2, RZ ;  /* 0x0000000212127827 */ /* 0x000fe200078e02ff */
[----:B------:R-:W-:Y:S01]  /*0860*/  SHF.L.U32 R4, R3, 0x1, RZ ;  /* 0x0000000103047819 */ /* 0x000fe200000006ff */
[----:B------:R-:W-:Y:S01]  /*0870*/  CS2R R40, SRZ ;  /* 0x0000000000287805 */ /* 0x000fe2000001ff00 */
[----:B------:R-:W-:Y:S01]  /*0880*/  LOP3.LUT R9, R87, 0x10, RZ, 0xc0, !PT ;  /* 0x0000001057097812 */ /* 0x000fe200078ec0ff */
[----:B------:R-:W-:Y:S01]  /*0890*/  IMAD.HI R3, R3, 0x2, RZ ;  /* 0x0000000203037827 */ /* 0x000fe200078e02ff */
[----:B------:R-:W-:Y:S01]  /*08a0*/  IADD3 R121, P0, P1, R5, c[0x0][0x168], R4 ;  /* 0x00005a0005797a10 */ /* 0x000fe2000791e004 */
[----:B------:R-:W-:Y:S01]  /*08b0*/  CS2R R42, SRZ ;  /* 0x00000000002a7805 */ /* 0x000fe2000001ff00 */
[C---:B------:R-:W-:Y:S01]  /*08c0*/  LOP3.LUT R5, R0.reuse, 0x1f, RZ, 0xc0, !PT ;  /* 0x0000001f00057812 */ /* 0x040fe200078ec0ff */
[----:B------:R-:W-:Y:S01]  /*08d0*/  IMAD.SHL.U32 R10, R0, 0x40, RZ ;  /* 0x00000040000a7824 */ /* 0x000fe200078e00ff */
[----:B------:R-:W-:Y:S01]  /*08e0*/  IADD3.X R17, R18, c[0x0][0x16c], R3, P0, P1 ;  /* 0x00005b0012117a10 */ /* 0x000fe200007e2403 */
[----:B------:R-:W-:Y:S01]  /*08f0*/  IMAD R3, R2, c[0x0][0x1b0], RZ ;  /* 0x00006c0002037a24 */ /* 0x000fe200078e02ff */
[----:B------:R-:W-:Y:S01]  /*0900*/  MOV R19, c[0x0][0x1a4] ;  /* 0x0000690000137a02 */ /* 0x000fe20000000f00 */
[----:B------:R-:W-:Y:S01]  /*0910*/  IMAD R5, R5, c[0x0][0x1b4], RZ ;  /* 0x00006d0005057a24 */ /* 0x000fe200078e02ff */
[C---:B------:R-:W-:Y:S01]  /*0920*/  LEA R14, R8.reuse, R11, 0x6 ;  /* 0x0000000b080e7211 */ /* 0x040fe200078e30ff */
[----:B------:R-:W-:Y:S01]  /*0930*/  IMAD R82, R8, 0x90, RZ ;  /* 0x0000009008527824 */ /* 0x000fe200078e02ff */
[----:B------:R-:W-:Y:S01]  /*0940*/  LOP3.LUT R11, R9, 0x60, R0, 0xf8, !PT ;  /* 0x00000060090b7812 */ /* 0x000fe200078ef800 */
[----:B------:R-:W-:Y:S01]  /*0950*/  IMAD.MOV.U32 R94, RZ, RZ, -0x800000 ;  /* 0xff800000ff5e7424 */ /* 0x000fe200078e00ff */
[C---:B------:R-:W-:Y:S01]  /*0960*/  SHF.L.U32 R4, R3.reuse, 0x1, RZ ;  /* 0x0000000103047819 */ /* 0x040fe200000006ff */
[----:B------:R-:W-:Y:S01]  /*0970*/  IMAD.HI R3, R3, 0x2, RZ ;  /* 0x0000000203037827 */ /* 0x000fe200078e02ff */
[----:B------:R-:W-:Y:S01]  /*0980*/  SHF.L.U32 R9, R5, 0x1, RZ ;  /* 0x0000000105097819 */ /* 0x000fe200000006ff */
[----:B------:R-:W-:Y:S01]  /*0990*/  CS2R R48, SRZ ;  /* 0x0000000000307805 */ /* 0x000fe2000001ff00 */
[----:B------:R-:W-:Y:S01]  /*09a0*/  LEA R8, R19, R6, 0x2 ;  /* 0x0000000613087211 */ /* 0x000fe200078e10ff */
[----:B------:R-:W-:Y:S01]  /*09b0*/  CS2R R50, SRZ ;  /* 0x0000000000327805 */ /* 0x000fe2000001ff00 */
[----:B------:R-:W-:Y:S01]  /*09c0*/  LOP3.LUT R80, R10, 0x400, RZ, 0xc0, !PT ;  /* 0x000004000a507812 */ /* 0x000fe200078ec0ff */
[----:B------:R-:W-:Y:S01]  /*09d0*/  IMAD.HI R10, R5, 0x2, RZ ;  /* 0x00000002050a7827 */ /* 0x000fe200078e02ff */
[----:B------:R-:W-:Y:S01]  /*09e0*/  IADD3 R107, P0, P1, R9, c[0x0][0x170], R4 ;  /* 0x00005c00096b7a10 */ /* 0x000fe2000791e004 */
[----:B------:R-:W-:Y:S01]  /*09f0*/  CS2R R52, SRZ ;  /* 0x0000000000347805 */ /* 0x000fe2000001ff00 */
[----:B------:R-:W-:Y:S01]  /*0a00*/  SHF.R.U32.HI R4, RZ, 0x5, R0 ;  /* 0x00000005ff047819 */ /* 0x000fe20000011600 */
[C---:B------:R-:W-:Y:S01]  /*0a10*/  IMAD R9, R19.reuse, 0x4, R8 ;  /* 0x0000000413097824 */ /* 0x040fe200078e0208 */
[----:B------:R-:W-:Y:S01]  /*0a20*/  IADD3.X R15, R10, c[0x0][0x174], R3, P0, P1 ;  /* 0x00005d000a0f7a10 */ /* 0x000fe200007e2403 */
[----:B------:R-:W-:Y:S01]  /*0a30*/  CS2R R54, SRZ ;  /* 0x0000000000367805 */ /* 0x000fe2000001ff00 */
[----:B------:R-:W-:Y:S01]  /*0a40*/  SGXT.U32 R3, R4, 0x3 ;  /* 0x000000030403781a */ /* 0x000fe20000000000 */
[----:B------:R-:W-:Y:S01]  /*0a50*/  CS2R R56, SRZ ;  /* 0x0000000000387805 */ /* 0x000fe2000001ff00 */
[----:B------:R-:W-:Y:S01]  /*0a60*/  LEA R10, R19, R9, 0x2 ;  /* 0x00000009130a7211 */ /* 0x000fe200078e10ff */
[----:B------:R-:W-:Y:S01]  /*0a70*/  CS2R R58, SRZ ;  /* 0x00000000003a7805 */ /* 0x000fe2000001ff00 */
[----:B------:R-:W-:Y:S01]  /*0a80*/  LOP3.LUT R11, R82, R11, RZ, 0x3c, !PT ;  /* 0x0000000b520b7212 */ /* 0x000fe200078e3cff */
[----:B------:R-:W-:Y:S01]  /*0a90*/  IMAD R12, R3, c[0x0][0x1b8], RZ ;  /* 0x00006e00030c7a24 */ /* 0x000fe200078e02ff */
[C---:B------:R-:W-:Y:S01]  /*0aa0*/  LEA R3, R19.reuse, R10, 0x2 ;  /* 0x0000000a13037211 */ /* 0x040fe200078e10ff */
[----:B------:R-:W-:Y:S01]  /*0ab0*/  CS2R R60, SRZ ;  /* 0x00000000003c7805 */ /* 0x000fe2000001ff00 */
[----:B------:R-:W-:Y:S01]  /*0ac0*/  IADD3 R80, R80, R11, RZ ;  /* 0x0000000b50507210 */ /* 0x000fe20007ffe0ff */
[----:B------:R-:W-:Y:S01]  /*0ad0*/  CS2R R62, SRZ ;  /* 0x00000000003e7805 */ /* 0x000fe2000001ff00 */
[C---:B------:R-:W-:Y:S01]  /*0ae0*/  LEA R134, P0, R6.reuse, R121, 0x1 ;  /* 0x0000007906867211 */ /* 0x040fe200078008ff */
[----:B------:R-:W-:Y:S01]  /*0af0*/  CS2R R64, SRZ ;  /* 0x0000000000407805 */ /* 0x000fe2000001ff00 */
[C---:B------:R-:W-:Y:S01]  /*0b00*/  LEA R11, R19.reuse, R3, 0x2 ;  /* 0x00000003130b7211 */ /* 0x040fe200078e10ff */
[----:B------:R-:W-:Y:S01]  /*0b10*/  CS2R R66, SRZ ;  /* 0x0000000000427805 */ /* 0x000fe2000001ff00 */
[----:B------:R-:W-:Y:S01]  /*0b20*/  LEA.HI.X.SX32 R135, R6, R17, 0x1, P0 ;  /* 0x0000001106877211 */ /* 0x000fe200000f0eff */
[----:B------:R-:W-:Y:S01]  /*0b30*/  CS2R R68, SRZ ;  /* 0x0000000000447805 */ /* 0x000fe2000001ff00 */
[-C--:B------:R-:W-:Y:S01]  /*0b40*/  LEA R132, P1, R8, R121.reuse, 0x1 ;  /* 0x0000007908847211 */ /* 0x080fe200078208ff */
[----:B------:R-:W-:Y:S01]  /*0b50*/  IMAD R6, R19, 0x4, R11 ;  /* 0x0000000413067824 */ /* 0x000fe200078e020b */
[----:B------:R-:W-:Y:S01]  /*0b60*/  LEA R128, P0, R10, R121, 0x1 ;  /* 0x000000790a807211 */ /* 0x000fe200078008ff */
[----:B------:R-:W-:Y:S01]  /*0b70*/  CS2R R70, SRZ ;  /* 0x0000000000467805 */ /* 0x000fe2000001ff00 */
[----:B------:R-:W-:Y:S01]  /*0b80*/  MOV R16, c[0x0][0x1b8] ;  /* 0x00006e0000107a02 */ /* 0x000fe20000000f00 */
[----:B------:R-:W-:Y:S01]  /*0b90*/  CS2R R36, SRZ ;  /* 0x0000000000247805 */ /* 0x000fe2000001ff00 */
[-C--:B------:R-:W-:Y:S01]  /*0ba0*/  LEA.HI.X.SX32 R133, R8, R17.reuse, 0x1, P1 ;  /* 0x0000001108857211 */ /* 0x080fe200008f0eff */
[----:B------:R-:W-:Y:S01]  /*0bb0*/  CS2R R38, SRZ ;  /* 0x0000000000267805 */ /* 0x000fe2000001ff00 */
[----:B------:R-:W-:-:S02]  /*0bc0*/  LEA.HI.X.SX32 R129, R10, R17, 0x1, P0 ;  /* 0x000000110a817211 */ /* 0x000fc400000f0eff */
[----:B------:R-:W-:Y:S02]  /*0bd0*/  LEA R8, R19, R6, 0x2 ;  /* 0x0000000613087211 */ /* 0x000fe400078e10ff */
[-C--:B------:R-:W-:Y:S02]  /*0be0*/  LEA R126, P0, R3, R121.reuse, 0x1 ;  /* 0x00000079037e7211 */ /* 0x080fe400078008ff */
[----:B------:R-:W-:Y:S02]  /*0bf0*/  LEA R130, P2, R9, R121, 0x1 ;  /* 0x0000007909827211 */ /* 0x000fe400078408ff */
[----:B------:R-:W-:Y:S02]  /*0c00*/  LEA R13, R16, R12, 0x3 ;  /* 0x0000000c100d7211 */ /* 0x000fe400078e18ff */
[C---:B------:R-:W-:Y:S02]  /*0c10*/  LEA.HI R4, R0.reuse, 0x18, RZ, 0x1b ;  /* 0x0000001800047811 */ /* 0x040fe400078fd8ff */
[----:B------:R-:W-:-:S02]  /*0c20*/  LEA.HI R5, R0, 0x38, RZ, 0x1b ;  /* 0x0000003800057811 */ /* 0x000fc400078fd8ff */
[----:B------:R-:W-:Y:S01]  /*0c30*/  LEA R120, P3, R8, R121, 0x1 ;  /* 0x0000007908787211 */ /* 0x000fe200078608ff */
[----:B------:R-:W-:Y:S01]  /*0c40*/  IMAD R4, R4, c[0x0][0x1b8], RZ ;  /* 0x00006e0004047a24 */ /* 0x000fe200078e02ff */
[-C--:B------:R-:W-:Y:S02]  /*0c50*/  LEA.HI.X.SX32 R127, R3, R17.reuse, 0x1, P0 ;  /* 0x00000011037f7211 */ /* 0x080fe400000f0eff */
[----:B------:R-:W-:Y:S02]  /*0c60*/  LEA.HI.X.SX32 R131, R9, R17, 0x1, P2 ;  /* 0x0000001109837211 */ /* 0x000fe400010f0eff */
[----:B------:R-:W-:Y:S02]  /*0c70*/  LEA R3, R16, R13, 0x3 ;  /* 0x0000000d10037211 */ /* 0x000fe400078e18ff */
[-C--:B------:R-:W-:Y:S02]  /*0c80*/  LEA R124, P1, R11, R121.reuse, 0x1 ;  /* 0x000000790b7c7211 */ /* 0x080fe400078208ff */
[----:B------:R-:W-:-:S02]  /*0c90*/  LEA R122, P2, R6, R121, 0x1 ;  /* 0x00000079067a7211 */ /* 0x000fc400078408ff */
[----:B------:R-:W-:Y:S01]  /*0ca0*/  LEA.HI.X.SX32 R121, R8, R17, 0x1, P3 ;  /* 0x0000001108797211 */ /* 0x000fe200018f0eff */
[----:B------:R-:W-:Y:S01]  /*0cb0*/  IMAD R8, R5, c[0x0][0x1b8], RZ ;  /* 0x00006e0005087a24 */ /* 0x000fe200078e02ff */
[----:B------:R-:W-:Y:S02]  /*0cc0*/  LEA R5, R16, R3, 0x4 ;  /* 0x0000000310057211 */ /* 0x000fe400078e20ff */
[----:B------:R-:W-:Y:S02]  /*0cd0*/  LEA.HI.X.SX32 R123, R6, R17, 0x1, P2 ;  /* 0x00000011067b7211 */ /* 0x000fe400010f0eff */
[----:B------:R-:W-:Y:S02]  /*0ce0*/  LEA R112, P2, R4, R107, 0x1 ;  /* 0x0000006b04707211 */ /* 0x000fe400078408ff */
[----:B------:R-:W-:Y:S02]  /*0cf0*/  LEA R6, R16, R5, 0x3 ;  /* 0x0000000510067211 */ /* 0x000fe400078e18ff */
[----:B------:R-:W-:-:S02]  /*0d00*/  LEA.HI.X.SX32 R125, R11, R17, 0x1, P1 ;  /* 0x000000110b7d7211 */ /* 0x000fc400008f0eff */
[-C--:B------:R-:W-:Y:S02]  /*0d10*/  LEA R118, P0, R12, R107.reuse, 0x1 ;  /* 0x0000006b0c767211 */ /* 0x080fe400078008ff */
[-C--:B------:R-:W-:Y:S02]  /*0d20*/  LEA R116, P1, R13, R107.reuse, 0x1 ;  /* 0x0000006b0d747211 */ /* 0x080fe400078208ff */
[----:B------:R-:W-:Y:S02]  /*0d30*/  LEA R104, P3, R8, R107, 0x1 ;  /* 0x0000006b08687211 */ /* 0x000fe400078608ff */
[-C--:B------:R-:W-:Y:S02]  /*0d40*/  LEA.HI.X.SX32 R113, R4, R15.reuse, 0x1, P2 ;  /* 0x0000000f04717211 */ /* 0x080fe400010f0eff */
[----:B------:R-:W-:Y:S02]  /*0d50*/  LEA R4, R16, R6, 0x3 ;  /* 0x0000000610047211 */ /* 0x000fe400078e18ff */
[----:B------:R-:W-:-:S02]  /*0d60*/  LEA.HI.X.SX32 R119, R12, R15, 0x1, P0 ;  /* 0x0000000f0c777211 */ /* 0x000fc400000f0eff */
[-C--:B------:R-:W-:Y:S02]  /*0d70*/  LEA.HI.X.SX32 R117, R13, R15.reuse, 0x1, P1 ;  /* 0x0000000f0d757211 */ /* 0x080fe400008f0eff */
[----:B------:R-:W-:Y:S02]  /*0d80*/  LEA.HI.X.SX32 R105, R8, R15, 0x1, P3 ;  /* 0x0000000f08697211 */ /* 0x000fe400018f0eff */
[-C--:B------:R-:W-:Y:S02]  /*0d90*/  LEA R114, P0, R3, R107.reuse, 0x1 ;  /* 0x0000006b03727211 */ /* 0x080fe400078008ff */
[-C--:B------:R-:W-:Y:S02]  /*0da0*/  LEA R110, P1, R5, R107.reuse, 0x1 ;  /* 0x0000006b056e7211 */ /* 0x080fe400078208ff */
[-C--:B------:R-:W-:Y:S02]  /*0db0*/  LEA R108, P2, R6, R107.reuse, 0x1 ;  /* 0x0000006b066c7211 */ /* 0x080fe400078408ff */
[----:B------:R-:W-:-:S02]  /*0dc0*/  LEA R106, P3, R4, R107, 0x1 ;  /* 0x0000006b046a7211 */ /* 0x000fc400078608ff */
[----:B------:R-:W-:Y:S02]  /*0dd0*/  LOP3.LUT R82, R82, 0x30, R87, 0x78, !PT ;  /* 0x0000003052527812 */ /* 0x000fe400078e7857 */
[-C--:B------:R-:W-:Y:S02]  /*0de0*/  LEA.HI.X.SX32 R115, R3, R15.reuse, 0x1, P0 ;  /* 0x0000000f03737211 */ /* 0x080fe400000f0eff */
[-C--:B------:R-:W-:Y:S02]  /*0df0*/  LEA.HI.X.SX32 R111, R5, R15.reuse, 0x1, P1 ;  /* 0x0000000f056f7211 */ /* 0x080fe400008f0eff */
[-C--:B------:R-:W-:Y:S02]  /*0e00*/  LEA.HI.X.SX32 R109, R6, R15.reuse, 0x1, P2 ;  /* 0x0000000f066d7211 */ /* 0x080fe400010f0eff */
[----:B------:R-:W-:Y:S02]  /*0e10*/  LEA.HI.X.SX32 R107, R4, R15, 0x1, P3 ;  /* 0x0000000f046b7211 */ /* 0x000fe400018f0eff */
[----:B------:R-:W-:-:S02]  /*0e20*/  MOV R6, 0x3f800000 ;  /* 0x3f80000000067802 */ /* 0x000fc40000000f00 */
[----:B------:R-:W-:Y:S02]  /*0e30*/  MOV R81, RZ ;  /* 0x000000ff00517202 */ /* 0x000fe40000000f00 */
[----:B------:R-:W-:Y:S02]  /*0e40*/  MOV R3, RZ ;  /* 0x000000ff00037202 */ /* 0x000fe40000000f00 */
[----:B------:R-:W-:Y:S02]  /*0e50*/  MOV R93, 0xff800000 ;  /* 0xff800000005d7802 */ /* 0x000fe40000000f00 */
[----:B------:R-:W-:Y:S02]  /*0e60*/  MOV R84, 0x3f800000 ;  /* 0x3f80000000547802 */ /* 0x000fe40000000f00 */
[----:B------:R-:W-:Y:S02]  /*0e70*/  MOV R5, RZ ;  /* 0x000000ff00057202 */ /* 0x000fe40000000f00 */
[----:B------:R-:W-:-:S02]  /*0e80*/  LOP3.LUT R83, R14, 0x30, R87, 0x78, !PT ;  /* 0x000000300e537812 */ /* 0x000fc400078e7857 */
[----:B------:R-:W-:Y:S02]  /*0e90*/  LOP3.LUT R4, R82, 0x40, RZ, 0x3c, !PT ;  /* 0x0000004052047812 */ /* 0x000fe400078e3cff */
.L_x_1:
[----:B------:R-:W-:-:S04]  /*0ea0*/  IMAD.WIDE R16, R81, 0x2, R130 ;  /* 0x0000000251107825 */ /* 0x000fc800078e0282 */
[C---:B------:R-:W-:Y:S02]  /*0eb0*/  IMAD.WIDE R12, R81.reuse, 0x2, R134 ;  /* 0x00000002510c7825 */ /* 0x040fe400078e0286 */
[----:B------:R-:W2:Y:S02]  /*0ec0*/  LDG.E.U16 R17, [R16.64] ;  /* 0x0000000410117981 */ /* 0x000ea4000c1e1500 */
[C---:B------:R-:W-:Y:S02]  /*0ed0*/  IMAD.WIDE R20, R81.reuse, 0x2, R126 ;  /* 0x0000000251147825 */ /* 0x040fe400078e027e */
[----:B------:R-:W3:Y:S02]  /*0ee0*/  LDG.E.U16 R25, [R12.64] ;  /* 0x000000040c197981 */ /* 0x000ee4000c1e1500 */
[C---:B------:R-:W-:Y:S02]  /*0ef0*/  IMAD.WIDE R22, R81.reuse, 0x2, R122 ;  /* 0x0000000251167825 */ /* 0x040fe400078e027a */
[----:B------:R-:W4:Y:S02]  /*0f00*/  LDG.E.U16 R27, [R20.64] ;  /* 0x00000004141b7981 */ /* 0x000f24000c1e1500 */
[----:B------:R-:W-:-:S02]  /*0f10*/  IMAD.WIDE R14, R81, 0x2, R132 ;  /* 0x00000002510e7825 */ /* 0x000fc400078e0284 */
[----:B------:R-:W5:Y:S02]  /*0f20*/  LDG.E.U16 R45, [R22.64] ;  /* 0x00000004162d7981 */ /* 0x000f64000c1e1500 */
[C---:B------:R-:W-:Y:S02]  /*0f30*/  IMAD.WIDE R18, R81.reuse, 0x2, R128 ;  /* 0x0000000251127825 */ /* 0x040fe400078e0280 */
[----:B------:R-:W5:Y:S02]  /*0f40*/  LDG.E.U16 R24, [R14.64] ;  /* 0x000000040e187981 */ /* 0x000f64000c1e1500 */
[C---:B------:R-:W-:Y:S02]  /*0f50*/  IMAD.WIDE R10, R81.reuse, 0x2, R124 ;  /* 0x00000002510a7825 */ /* 0x040fe400078e027c */
[----:B------:R-:W5:Y:S02]  /*0f60*/  LDG.E.U16 R26, [R18.64] ;  /* 0x00000004121a7981 */ /* 0x000f64000c1e1500 */
[----:B------:R-:W-:-:S02]  /*0f70*/  IMAD.WIDE R8, R81, 0x2, R120 ;  /* 0x0000000251087825 */ /* 0x000fc400078e0278 */
[----:B------:R-:W5:Y:S04]  /*0f80*/  LDG.E.U16 R72, [R10.64] ;  /* 0x000000040a487981 */ /* 0x000f68000c1e1500 */
[----:B------:R-:W5:Y:S04]  /*0f90*/  LDG.E.U16 R76, [R8.64] ;  /* 0x00000004084c7981 */ /* 0x000f68000c1e1500 */
[----:B------:R-:W-:Y:S01]  /*0fa0*/  BAR.SYNC.DEFER_BLOCKING 0x0 ;  /* 0x0000000000007b1d */ /* 0x000fe20000010000 */
[----:B------:R-:W-:-:S05]  /*0fb0*/  IMAD.WIDE R96, R3, 0x2, R110 ;  /* 0x0000000203607825 */ /* 0x000fca00078e026e */
[----:B--2---:R-:W-:Y:S04]  /*0fc0*/  STS.U16 [R86+0x2400], R17 ;  /* 0x0024001156007388 */ /* 0x004fe80000000400 */
[----:B---3--:R-:W-:Y:S04]  /*0fd0*/  STS.U16 [R86+0x2000], R25 ;  /* 0x0020001956007388 */ /* 0x008fe80000000400 */
[----:B----4-:R-:W-:Y:S04]  /*0fe0*/  STS.U16 [R86+0x2800], R27 ;  /* 0x0028001b56007388 */ /* 0x010fe80000000400 */
[----:B-----5:R-:W-:Y:S04]  /*0ff0*/  STS.U16 [R86+0x2c00], R45 ;  /* 0x002c002d56007388 */ /* 0x020fe80000000400 */
[----:B------:R-:W-:Y:S04]  /*1000*/  STS.U16 [R85+0x2200], R24 ;  /* 0x0022001855007388 */ /* 0x000fe80000000400 */
[----:B------:R-:W-:Y:S04]  /*1010*/  STS.U16 [R85+0x2600], R26 ;  /* 0x0026001a55007388 */ /* 0x000fe80000000400 */
[----:B------:R-:W-:Y:S04]  /*1020*/  STS.U16 [R85+0x2a00], R72 ;  /* 0x002a004855007388 */ /* 0x000fe80000000400 */
[----:B------:R-:W-:Y:S04]  /*1030*/  STS.U16 [R85+0x2e00], R76 ;  /* 0x002e004c55007388 */ /* 0x000fe80000000400 */
[----:B------:R-:W-:Y:S06]  /*1040*/  BAR.SYNC.DEFER_BLOCKING 0x0 ;  /* 0x0000000000007b1d */ /* 0x000fec0000010000 */
[----:B------:R-:W-:Y:S04]  /*1050*/  LDSM.16.MT88.4 R12, [R80] ;  /* 0x00000000500c783b */ /* 0x000fe80000004200 */
[----:B------:R-:W0:Y:S04]  /*1060*/  LDSM.16.M88.4 R32, [R82+0x2000] ;  /* 0x002000005220783b */ /* 0x000e280000000200 */
[----:B------:R-:W1:Y:S04]  /*1070*/  LDSM.16.M88.4 R28, [R82+0x2400] ;  /* 0x00240000521c783b */ /* 0x000e680000000200 */
[----:B------:R-:W2:Y:S04]  /*1080*/  LDSM.16.M88.4 R20, [R82+0x2800] ;  /* 0x002800005214783b */ /* 0x000ea80000000200 */
[----:B------:R-:W3:Y:S04]  /*1090*/  LDSM.16.M88.4 R16, [R82+0x2c00] ;  /* 0x002c00005210783b */ /* 0x000ee80000000200 */
[----:B------:R-:W4:Y:S04]  /*10a0*/  LDSM.16.MT88.4 R8, [R80+0x800] ;  /* 0x000800005008783b */ /* 0x000f280000004200 */
[----:B------:R-:W-:Y:S04]  /*10b0*/  LDSM.16.M88.4 R76, [R4+0x2c00] ;  /* 0x002c0000044c783b */ /* 0x000fe80000000200 */
[----:B------:R-:W5:Y:S01]  /*10c0*/  LDG.E.U16 R103, [R96.64] ;  /* 0x0000000460677981 */ /* 0x000f62000c1e1500 */
[C---:B0-----:R-:W-:Y:S08]  /*10d0*/  HMMA.16816.F32.BF16 R44, R12.reuse, R32, RZ ;  /* 0x000000200c2c723c */ /* 0x041ff000000418ff */
[C---:B-1----:R-:W-:Y:S08]  /*10e0*/  HMMA.16816.F32.BF16 R24, R12.reuse, R28, RZ ;  /* 0x0000001c0c18723c */ /* 0x042ff000000418ff */
[C---:B--2---:R-:W-:Y:S08]  /*10f0*/  HMMA.16816.F32.BF16 R72, R12.reuse, R20, RZ ;  /* 0x000000140c48723c */ /* 0x044ff000000418ff */
[----:B---3--:R-:W-:Y:S08]  /*1100*/  HMMA.16816.F32.BF16 R12, R12, R16, RZ ;  /* 0x000000100c0c723c */ /* 0x008ff000000418ff */
[C---:B----4-:R-:W-:Y:S01]  /*1110*/  HMMA.16816.F32.BF16 R28, R8.reuse, R30, R24 ;  /* 0x0000001e081c723c */ /* 0x050fe20000041818 */
[----:B------:R-:W-:Y:S07]  /*1120*/  LDSM.16.M88.4 R24, [R4+0x2800] ;  /* 0x002800000418783b */ /* 0x000fee0000000200 */
[C---:B------:R-:W-:Y:S01]  /*1130*/  HMMA.16816.F32.BF16 R72, R8.reuse, R22, R72 ;  /* 0x000000160848723c */ /* 0x040fe20000041848 */
[----:B------:R-:W0:Y:S07]  /*1140*/  LDSM.16.MT88.4 R20, [R80+0x1000] ;  /* 0x001000005014783b */ /* 0x000e2e0000004200 */
[C---:B------:R-:W-:Y:S08]  /*1150*/  HMMA.16816.F32.BF16 R32, R8.reuse, R34, R44 ;  /* 0x000000220820723c */ /* 0x040ff0000004182c */
[----:B------:R-:W-:Y:S01]  /*1160*/  HMMA.16816.F32.BF16 R16, R8, R18, R12 ;  /* 0x000000120810723c */ /* 0x000fe2000004180c */
[----:B------:R-:W1:Y:S04]  /*1170*/  LDSM.16.M88.4 R12, [R4+0x2000] ;  /* 0x00200000040c783b */ /* 0x000e680000000200 */
[----:B------:R-:W2:Y:S01]  /*1180*/  LDSM.16.M88.4 R8, [R4+0x2400] ;  /* 0x002400000408783b */ /* 0x000ea20000000200 */
[----:B------:R-:W-:-:S04]  /*1190*/  IMAD.WIDE R46, R3, 0x2, R108 ;  /* 0x00000002032e7825 */ /* 0x000fc800078e026c */
[C---:B------:R-:W-:Y:S02]  /*11a0*/  IMAD.WIDE R44, R3.reuse, 0x2, R106 ;  /* 0x00000002032c7825 */ /* 0x040fe400078e026a */
[----:B------:R-:W3:Y:S04]  /*11b0*/  LDG.E.U16 R47, [R46.64] ;  /* 0x000000042e2f7981 */ /* 0x000ee8000c1e1500 */
[----:B------:R-:W4:Y:S01]  /*11c0*/  LDG.E.U16 R45, [R44.64] ;  /* 0x000000042c2d7981 */ /* 0x000f22000c1e1500 */
[C---:B0-----:R-:W-:Y:S07]  /*11d0*/  HMMA.16816.F32.BF16 R72, R20.reuse, R24, R72 ;  /* 0x000000181448723c */ /* 0x041fee0000041848 */
[C---:B------:R-:W-:Y:S01]  /*11e0*/  IMAD.WIDE R24, R3.reuse, 0x2, R104 ;  /* 0x0000000203187825 */ /* 0x040fe200078e0268 */
[C---:B------:R-:W-:Y:S05]  /*11f0*/  HMMA.16816.F32.BF16 R16, R20.reuse, R76, R16 ;  /* 0x0000004c1410723c */ /* 0x040fea0000041810 */
[----:B------:R-:W4:Y:S03]  /*1200*/  LDG.E.U16 R25, [R24.64] ;  /* 0x0000000418197981 */ /* 0x000f26000c1e1500 */
[C---:B-1----:R-:W-:Y:S07]  /*1210*/  HMMA.16816.F32.BF16 R32, R20.reuse, R12, R32 ;  /* 0x0000000c1420723c */ /* 0x042fee0000041820 */
[C---:B------:R-:W-:Y:S01]  /*1220*/  IMAD.WIDE R12, R3.reuse, 0x2, R114 ;  /* 0x00000002030c7825 */ /* 0x040fe200078e0272 */
[----:B--2---:R-:W-:Y:S04]  /*1230*/  HMMA.16816.F32.BF16 R28, R20, R8, R28 ;  /* 0x00000008141c723c */ /* 0x004fe8000004181c */
[----:B------:R0:W2:Y:S03]  /*1240*/  LDG.E.U16 R139, [R12.64] ;  /* 0x000000040c8b7981 */ /* 0x0000a6000c1e1500 */
[----:B------:R-:W-:-:S04]  /*1250*/  IMAD.WIDE R22, R3, 0x2, R118 ;  /* 0x0000000203167825 */ /* 0x000fc800078e0276 */
[C---:B------:R-:W-:Y:S01]  /*1260*/  IMAD.WIDE R20, R3.reuse, 0x2, R116 ;  /* 0x0000000203147825 */ /* 0x040fe200078e0274 */
[----:B------:R1:W2:Y:S03]  /*1270*/  LDG.E.U16 R143, [R22.64] ;  /* 0x00000004168f7981 */ /* 0x0002a6000c1e1500 */
[----:B------:R-:W-:Y:S01]  /*1280*/  IMAD.WIDE R8, R3, 0x2, R112 ;  /* 0x0000000203087825 */ /* 0x000fe200078e0270 */
[----:B------:R1:W2:Y:S04]  /*1290*/  LDG.E.U16 R141, [R20.64] ;  /* 0x00000004148d7981 */ /* 0x0002a8000c1e1500 */
[----:B------:R0:W2:Y:S04]  /*12a0*/  LDG.E.U16 R137, [R8.64] ;  /* 0x0000000408897981 */ /* 0x0000a8000c1e1500 */
[----:B-1----:R-:W0:Y:S04]  /*12b0*/  LDSM.16.MT88.4 R20, [R80+0x1800] ;  /* 0x001800005014783b */ /* 0x002e280000004200 */
[----:B------:R-:W-:Y:S01]  /*12c0*/  BAR.SYNC.DEFER_BLOCKING 0x0 ;  /* 0x0000000000007b1d */ /* 0x000fe20000010000 */
[C---:B0-----:R-:W-:Y:S08]  /*12d0*/  HMMA.16816.F32.BF16 R12, R20.reuse, R14, R32 ;  /* 0x0000000e140c723c */ /* 0x041ff00000041820 */
[C---:B------:R-:W-:Y:S08]  /*12e0*/  HMMA.16816.F32.BF16 R8, R20.reuse, R10, R28 ;  /* 0x0000000a1408723c */ /* 0x040ff0000004181c */
[C---:B------:R-:W-:Y:S08]  /*12f0*/  HMMA.16816.F32.BF16 R72, R20.reuse, R26, R72 ;  /* 0x0000001a1448723c */ /* 0x040ff00000041848 */
[----:B------:R-:W-:Y:S07]  /*1300*/  HMMA.16816.F32.BF16 R76, R20, R78, R16 ;  /* 0x0000004e144c723c */ /* 0x000fee0000041810 */
[----:B------:R-:W-:-:S02]  /*1310*/  FMUL R16, R12, c[0x0][0x188] ;  /* 0x000062000c107a20 */ /* 0x000fc40000400000 */
[----:B------:R-:W-:Y:S02]  /*1320*/  FMUL R17, R13, c[0x0][0x188] ;  /* 0x000062000d117a20 */ /* 0x000fe40000400000 */
[----:B------:R-:W-:-:S03]  /*1330*/  FMUL R18, R8, c[0x0][0x188] ;  /* 0x0000620008127a20 */ /* 0x000fc60000400000 */
[----:B------:R-:W-:Y:S01]  /*1340*/  FMNMX R17, R16, R17, !PT ;  /* 0x0000001110117209 */ /* 0x000fe20007800000 */
        /* <DEDUP_REMOVED lines=10> */
[----:B------:R-:W-:Y:S02]  /*13f0*/  FMUL R16, R14, c[0x0][0x188] ;  /* 0x000062000e107a20 */ /* 0x000fe40000400000 */
[----:B------:R-:W-:Y:S01]  /*1400*/  FMUL R17, R15, c[0x0][0x188] ;  /* 0x000062000f117a20 */ /* 0x000fe20000400000 */
[----:B------:R-:W-:Y:S01]  /*1410*/  FMNMX R20, R18, R19, !PT ;  /* 0x0000001312147209 */ /* 0x000fe20007800000 */
[----:B------:R-:W-:-:S03]  /*1420*/  FMUL R18, R10, c[0x0][0x188] ;  /* 0x000062000a127a20 */ /* 0x000fc60000400000 */
[----:B------:R-:W-:Y:S01]  /*1430*/  FMNMX R17, R16, R17, !PT ;  /* 0x0000001110117209 */ /* 0x000fe20007800000 */
[----:B------:R-:W-:Y:S01]  /*1440*/  FMUL R16, R11, c[0x0][0x188] ;  /* 0x000062000b107a20 */ /* 0x000fe20000400000 */
[----:B------:R-:W0:Y:S02]  /*1450*/  SHFL.BFLY PT, R21, R20, 0x2, 0x1f ;  /* 0x0c401f0014157f89 */ /* 0x000e2400000e0000 */
        /* <DEDUP_REMOVED lines=8> */
[----:B------:R-:W-:-:S04]  /*14e0*/  FMNMX R17, R17, R18, !PT ;  /* 0x0000001211117209 */ /* 0x000fc80007800000 */
[----:B------:R-:W-:Y:S02]  /*14f0*/  FMNMX R16, R16, R17, !PT ;  /* 0x0000001110107209 */ /* 0x000fe40007800000 */
[----:B0-----:R-:W-:-:S03]  /*1500*/  FMNMX R21, R20, R21, !PT ;  /* 0x0000001514157209 */ /* 0x001fc60007800000 */
[----:B------:R-:W0:Y:S04]  /*1510*/  SHFL.BFLY PT, R17, R16, 0x2, 0x1f ;  /* 0x0c401f0010117f89 */ /* 0x000e2800000e0000 */
[----:B------:R-:W1:Y:S01]  /*1520*/  SHFL.BFLY PT, R18, R21, 0x1, 0x1f ;  /* 0x0c201f0015127f89 */ /* 0x000e6200000e0000 */
[----:B0-----:R-:W-:Y:S02]  /*1530*/  FMNMX R17, R16, R17, !PT ;  /* 0x0000001110117209 */ /* 0x001fe40007800000 */
[----:B-1----:R-:W-:-:S03]  /*1540*/  FMNMX R91, R21, R18, !PT ;  /* 0x00000012155b7209 */ /* 0x002fc60007800000 */
[----:B------:R-:W0:Y:S04]  /*1550*/  SHFL.BFLY PT, R18, R17, 0x1, 0x1f ;  /* 0x0c201f0011127f89 */ /* 0x000e2800000e0000 */
[----:B-----5:R1:W-:Y:S01]  /*1560*/  STS.U16 [R86+0x2800], R103 ;  /* 0x0028006756007388 */ /* 0x0203e20000000400 */
[----:B------:R-:W-:-:S05]  /*1570*/  FMNMX R91, R91, R94, !PT ;  /* 0x0000005e5b5b7209 */ /* 0x000fca0007800000 */
[--C-:B------:R-:W-:Y:S02]  /*1580*/  FFMA R8, R8, c[0x0][0x188], -R91.reuse ;  /* 0x0000620008087a23 */ /* 0x100fe4000000085b */
[--C-:B------:R-:W-:Y:S02]  /*1590*/  FFMA R12, R12, c[0x0][0x188], -R91.reuse ;  /* 0x000062000c0c7a23 */ /* 0x100fe4000000085b */
[----:B------:R-:W-:Y:S02]  /*15a0*/  FMUL R8, R8, 1.4426950216293334961 ;  /* 0x3fb8aa3b08087820 */ /* 0x000fe40000400000 */
[----:B------:R-:W-:Y:S02]  /*15b0*/  FFMA R9, R9, c[0x0][0x188], -R91 ;  /* 0x0000620009097a23 */ /* 0x000fe4000000085b */
[----:B------:R-:W-:Y:S01]  /*15c0*/  FADD R16, -R91, R94 ;  /* 0x0000005e5b107221 */ /* 0x000fe20000000100 */
[----:B0-----:R-:W-:-:S04]  /*15d0*/  FMNMX R18, R17, R18, !PT ;  /* 0x0000001211127209 */ /* 0x001fc80007800000 */
[----:B------:R-:W-:Y:S01]  /*15e0*/  FMNMX R92, R18, R93, !PT ;  /* 0x0000005d125c7209 */ /* 0x000fe20007800000 */
[----:B------:R-:W-:Y:S01]  /*15f0*/  FMUL R12, R12, 1.4426950216293334961 ;  /* 0x3fb8aa3b0c0c7820 */ /* 0x000fe20000400000 */
[----:B------:R0:W-:Y:S01]  /*1600*/  MUFU.EX2 R98, R8 ;  /* 0x0000000800627308 */ /* 0x0001e20000000800 */
[----:B------:R-:W-:Y:S02]  /*1610*/  FMUL R9, R9, 1.4426950216293334961 ;  /* 0x3fb8aa3b09097820 */ /* 0x000fe40000400000 */
[----:B------:R-:W-:Y:S02]  /*1620*/  FFMA R10, R10, c[0x0][0x188], -R92 ;  /* 0x000062000a0a7a23 */ /* 0x000fe4000000085c */
[----:B------:R-:W-:Y:S02]  /*1630*/  FMUL R16, R16, 1.4426950216293334961 ;  /* 0x3fb8aa3b10107820 */ /* 0x000fe40000400000 */
[----:B0-----:R-:W-:Y:S01]  /*1640*/  FADD R8, -R92, R93 ;  /* 0x0000005d5c087221 */ /* 0x001fe20000000100 */
[----:B------:R0:W-:Y:S01]  /*1650*/  MUFU.EX2 R96, R12 ;  /* 0x0000000c00607308 */ /* 0x0001e20000000800 */
[----:B------:R-:W-:-:S02]  /*1660*/  FFMA R13, R13, c[0x0][0x188], -R91 ;  /* 0x000062000d0d7a23 */ /* 0x000fc4000000085b */
[--C-:B------:R-:W-:Y:S02]  /*1670*/  FFMA R14, R14, c[0x0][0x188], -R92.reuse ;  /* 0x000062000e0e7a23 */ /* 0x100fe4000000085c */
[--C-:B------:R-:W-:Y:S02]  /*1680*/  FFMA R15, R15, c[0x0][0x188], -R92.reuse ;  /* 0x000062000f0f7a23 */ /* 0x100fe4000000085c */
[----:B------:R-:W-:Y:S01]  /*1690*/  FMUL R100, R10, 1.4426950216293334961 ;  /* 0x3fb8aa3b0a647820 */ /* 0x000fe20000400000 */
[----:B------:R5:W1:Y:S01]  /*16a0*/  MUFU.EX2 R99, R9 ;  /* 0x0000000900637308 */ /* 0x000a620000000800 */
[----:B0-----:R-:W-:Y:S01]  /*16b0*/  FFMA R12, R11, c[0x0][0x188], -R92 ;  /* 0x000062000b0c7a23 */ /* 0x001fe2000000085c */
[----:B---3--:R-:W-:Y:S04]  /*16c0*/  STS.U16 [R86+0x2a00], R47 ;  /* 0x002a002f56007388 */ /* 0x008fe80000000400 */
[----:B----4-:R0:W-:Y:S04]  /*16d0*/  STS.U16 [R86+0x2c00], R45 ;  /* 0x002c002d56007388 */ /* 0x0101e80000000400 */
[----:B------:R-:W-:Y:S04]  /*16e0*/  STS.U16 [R86+0x2e00], R25 ;  /* 0x002e001956007388 */ /* 0x000fe80000000400 */
[----:B--2---:R-:W-:Y:S04]  /*16f0*/  STS.U16 [R86+0x2400], R139 ;  /* 0x0024008b56007388 */ /* 0x004fe80000000400 */
[----:B------:R-:W-:Y:S04]  /*1700*/  STS.U16 [R86+0x2000], R143 ;  /* 0x0020008f56007388 */ /* 0x000fe80000000400 */
[----:B------:R-:W-:Y:S04]  /*1710*/  STS.U16 [R86+0x2200], R141 ;  /* 0x0022008d56007388 */ /* 0x000fe80000000400 */
[----:B------:R-:W-:Y:S04]  /*1720*/  STS.U16 [R86+0x2600], R137 ;  /* 0x0026008956007388 */ /* 0x000fe80000000400 */
[----:B------:R-:W-:Y:S01]  /*1730*/  BAR.SYNC.DEFER_BLOCKING 0x0 ;  /* 0x0000000000007b1d */ /* 0x000fe20000010000 */
[----:B------:R-:W-:-:S02]  /*1740*/  FMUL R93, R8, 1.4426950216293334961 ;  /* 0x3fb8aa3b085d7820 */ /* 0x000fc40000400000 */
[----:B------:R-:W-:-:S03]  /*1750*/  FMUL R13, R13, 1.4426950216293334961 ;  /* 0x3fb8aa3b0d0d7820 */ /* 0x000fc60000400000 */
[----:B------:R2:W-:Y:S01]  /*1760*/  MUFU.EX2 R95, R16 ;  /* 0x00000010005f7308 */ /* 0x0005e20000000800 */
[----:B------:R-:W-:Y:S02]  /*1770*/  FMUL R14, R14, 1.4426950216293334961 ;  /* 0x3fb8aa3b0e0e7820 */ /* 0x000fe40000400000 */
[----:B------:R-:W-:Y:S02]  /*1780*/  FMUL R15, R15, 1.4426950216293334961 ;  /* 0x3fb8aa3b0f0f7820 */ /* 0x000fe40000400000 */
[----:B------:R-:W-:-:S03]  /*1790*/  FMUL R12, R12, 1.4426950216293334961 ;  /* 0x3fb8aa3b0c0c7820 */ /* 0x000fc60000400000 */
[----:B------:R-:W3:Y:S01]  /*17a0*/  MUFU.EX2 R97, R13 ;  /* 0x0000000d00617308 */ /* 0x000ee20000000800 */
[----:B-----5:R-:W4:Y:S04]  /*17b0*/  LDSM.16.M88.4 R8, [R83+0x2200] ;  /* 0x002200005308783b */ /* 0x020f280000000200 */
[----:B--2---:R-:W2:Y:S03]  /*17c0*/  LDSM.16.M88.4 R16, [R83+0x2a00] ;  /* 0x002a00005310783b */ /* 0x004ea60000000200 */
[----:B------:R-:W-:Y:S01]  /*17d0*/  MUFU.EX2 R94, R14 ;  /* 0x0000000e005e7308 */ /* 0x000fe20000000800 */
[----:B------:R-:W5:Y:S04]  /*17e0*/  LDSM.16.M88.4 R28, [R83+0x2400] ;  /* 0x00240000531c783b */ /* 0x000f680000000200 */
[----:B------:R-:W-:Y:S03]  /*17f0*/  LDSM.16.M88.4 R24, [R83+0x2600] ;  /* 0x002600005318783b */ /* 0x000fe60000000200 */
[----:B------:R-:W0:Y:S01]  /*1800*/  MUFU.EX2 R101, R15 ;  /* 0x0000000f00657308 */ /* 0x000e220000000800 */
[----:B------:R-:W-:Y:S07]  /*1810*/  LDSM.16.M88.4 R20, [R83+0x2800] ;  /* 0x002800005314783b */ /* 0x000fee0000000200 */
[----:B------:R-:W-:Y:S01]  /*1820*/  MUFU.EX2 R100, R100 ;  /* 0x0000006400647308 */ /* 0x000fe20000000800 */
[----:B-1----:R-:W-:Y:S01]  /*1830*/  F2FP.BF16.PACK_AB R46, R99, R98 ;  /* 0x00000062632e723e */ /* 0x002fe200000010ff */
[----:B------:R-:W-:Y:S01]  /*1840*/  FFMA R72, R72, c[0x0][0x188], -R91 ;  /* 0x0000620048487a23 */ /* 0x000fe2000000085b */
[----:B------:R-:W-:Y:S05]  /*1850*/  LDSM.16.M88.4 R32, [R83+0x2000] ;  /* 0x002000005320783b */ /* 0x000fea0000000200 */
[----:B------:R1:W2:Y:S02]  /*1860*/  MUFU.EX2 R103, R12 ;  /* 0x0000000c00677308 */ /* 0x0002a40000000800 */
[----:B-1----:R-:W1:Y:S06]  /*1870*/  LDSM.16.M88.4 R12, [R83+0x2c00] ;  /* 0x002c0000530c783b */ /* 0x002e6c0000000200 */
[----:B------:R-:W4:Y:S01]  /*1880*/  MUFU.EX2 R93, R93 ;  /* 0x0000005d005d7308 */ /* 0x000f220000000800 */
[----:B---3--:R-:W-:Y:S01]  /*1890*/  F2FP.BF16.PACK_AB R44, R97, R96 ;  /* 0x00000060612c723e */ /* 0x008fe200000010ff */
[----:B------:R-:W-:Y:S01]  /*18a0*/  FMUL R48, R95, R48 ;  /* 0x000000305f307220 */ /* 0x000fe20000400000 */
[----:B0-----:R-:W-:Y:S01]  /*18b0*/  F2FP.BF16.PACK_AB R45, R101, R94 ;  /* 0x0000005e652d723e */ /* 0x001fe200000010ff */
[----:B------:R-:W-:Y:S01]  /*18c0*/  FMUL R49, R95, R49 ;  /* 0x000000315f317220 */ /* 0x000fe20000400000 */
[----:B--2---:R-:W-:Y:S01]  /*18d0*/  F2FP.BF16.PACK_AB R47, R103, R100 ;  /* 0x00000064672f723e */ /* 0x004fe200000010ff */
[----:B------:R-:W-:-:S02]  /*18e0*/  FMUL R64, R95, R64 ;  /* 0x000000405f407220 */ /* 0x000fc40000400000 */
[C---:B------:R-:W-:Y:S02]  /*18f0*/  FMUL R65, R95.reuse, R65 ;  /* 0x000000415f417220 */ /* 0x040fe40000400000 */
[----:B------:R-:W-:Y:S02]  /*1900*/  FMUL R52, R95, R52 ;  /* 0x000000345f347220 */ /* 0x000fe40000400000 */
[C---:B----4-:R-:W-:Y:S02]  /*1910*/  FMUL R50, R93.reuse, R50 ;  /* 0x000000325d327220 */ /* 0x050fe40000400000 */
[C---:B------:R-:W-:Y:S02]  /*1920*/  FMUL R51, R93.reuse, R51 ;  /* 0x000000335d337220 */ /* 0x040fe40000400000 */
[C---:B------:R-:W-:Y:S02]  /*1930*/  FMUL R66, R93.reuse, R66 ;  /* 0x000000425d427220 */ /* 0x040fe40000400000 */
[----:B------:R-:W-:-:S02]  /*1940*/  FMUL R67, R93, R67 ;  /* 0x000000435d437220 */ /* 0x000fc40000400000 */
[----:B------:R-:W-:Y:S02]  /*1950*/  FMUL R53, R95, R53 ;  /* 0x000000355f357220 */ /* 0x000fe40000400000 */
[C---:B------:R-:W-:Y:S02]  /*1960*/  FMUL R54, R93.reuse, R54 ;  /* 0x000000365d367220 */ /* 0x040fe40000400000 */
[----:B------:R-:W-:Y:S02]  /*1970*/  FMUL R55, R93, R55 ;  /* 0x000000375d377220 */ /* 0x000fe40000400000 */
[----:B------:R-:W-:Y:S01]  /*1980*/  FFMA R74, R74, c[0x0][0x188], -R92 ;  /* 0x000062004a4a7a23 */ /* 0x000fe2000000085c */
[----:B------:R-:W-:Y:S01]  /*1990*/  HMMA.16816.F32.BF16 R48, R44, R8, R48 ;  /* 0x000000082c30723c */ /* 0x000fe20000041830 */
[C---:B------:R-:W-:Y:S02]  /*19a0*/  FMUL R68, R95.reuse, R68 ;  /* 0x000000445f447220 */ /* 0x040fe40000400000 */
[----:B------:R-:W-:-:S02]  /*19b0*/  FMUL R69, R95, R69 ;  /* 0x000000455f457220 */ /* 0x000fc40000400000 */
[C---:B------:R-:W-:Y:S02]  /*19c0*/  FMUL R70, R93.reuse, R70 ;  /* 0x000000465d467220 */ /* 0x040fe40000400000 */
[----:B------:R-:W-:Y:S01]  /*19d0*/  FMUL R71, R93, R71 ;  /* 0x000000475d477220 */ /* 0x000fe20000400000 */
[----:B------:R-:W-:Y:S01]  /*19e0*/  HMMA.16816.F32.BF16 R64, R44, R16, R64 ;  /* 0x000000102c40723c */ /* 0x000fe20000041840 */
[----:B------:R-:W-:Y:S02]  /*19f0*/  FMUL R8, R72, 1.4426950216293334961 ;  /* 0x3fb8aa3b48087820 */ /* 0x000fe40000400000 */
[----:B------:R-:W-:Y:S02]  /*1a00*/  FFMA R73, R73, c[0x0][0x188], -R91 ;  /* 0x0000620049497a23 */ /* 0x000fe4000000085b */
[C---:B------:R-:W-:Y:S02]  /*1a10*/  FMUL R56, R95.reuse, R56 ;  /* 0x000000385f387220 */ /* 0x040fe40000400000 */
[----:B------:R-:W-:-:S02]  /*1a20*/  FMUL R57, R95, R57 ;  /* 0x000000395f397220 */ /* 0x000fc40000400000 */
[C---:B------:R-:W-:Y:S02]  /*1a30*/  FMUL R58, R93.reuse, R58 ;  /* 0x0000003a5d3a7220 */ /* 0x040fe40000400000 */
[----:B------:R-:W-:Y:S02]  /*1a40*/  FMUL R59, R93, R59 ;  /* 0x0000003b5d3b7220 */ /* 0x000fe40000400000 */
[----:B------:R-:W-:Y:S02]  /*1a50*/  FMUL R16, R74, 1.4426950216293334961 ;  /* 0x3fb8aa3b4a107820 */ /* 0x000fe40000400000 */
[--C-:B------:R-:W-:Y:S01]  /*1a60*/  FFMA R75, R75, c[0x0][0x188], -R92.reuse ;  /* 0x000062004b4b7a23 */ /* 0x100fe2000000085c */
[----:B-----5:R-:W-:Y:S01]  /*1a70*/  HMMA.16816.F32.BF16 R52, R44, R28, R52 ;  /* 0x0000001c2c34723c */ /* 0x020fe20000041834 */
[----:B------:R-:W-:Y:S02]  /*1a80*/  FMUL R9, R73, 1.4426950216293334961 ;  /* 0x3fb8aa3b49097820 */ /* 0x000fe40000400000 */
[----:B------:R-:W-:Y:S01]  /*1a90*/  FFMA R76, R76, c[0x0][0x188], -R91 ;  /* 0x000062004c4c7a23 */ /* 0x000fe2000000085b */
[----:B------:R-:W-:Y:S01]  /*1aa0*/  MUFU.EX2 R8, R8 ;  /* 0x0000000800087308 */ /* 0x000fe20000000800 */
[----:B------:R-:W-:-:S02]  /*1ab0*/  FFMA R78, R78, c[0x0][0x188], -R92 ;  /* 0x000062004e4e7a23 */ /* 0x000fc4000000085c */
[----:B------:R-:W-:Y:S01]  /*1ac0*/  FMUL R29, R75, 1.4426950216293334961 ;  /* 0x3fb8aa3b4b1d7820 */ /* 0x000fe20000400000 */
[C---:B-1----:R-:W-:Y:S01]  /*1ad0*/  HMMA.16816.F32.BF16 R68, R44.reuse, R12, R68 ;  /* 0x0000000c2c44723c */ /* 0x042fe20000041844 */
[----:B------:R-:W-:Y:S01]  /*1ae0*/  FFMA R77, R77, c[0x0][0x188], -R91 ;  /* 0x000062004d4d7a23 */ /* 0x000fe2000000085b */
[----:B------:R-:W0:Y:S02]  /*1af0*/  LDSM.16.M88.4 R72, [R83+0x2e00] ;  /* 0x002e00005348783b */ /* 0x000e240000000200 */
[----:B------:R-:W1:Y:S01]  /*1b00*/  MUFU.EX2 R16, R16 ;  /* 0x0000001000107308 */ /* 0x000e620000000800 */
[----:B------:R-:W-:Y:S02]  /*1b10*/  FFMA R79, R79, c[0x0][0x188], -R92 ;  /* 0x000062004f4f7a23 */ /* 0x000fe4000000085c */
[----:B------:R-:W-:Y:S01]  /*1b20*/  FMUL R12, R76, 1.4426950216293334961 ;  /* 0x3fb8aa3b4c0c7820 */ /* 0x000fe20000400000 */
[----:B------:R-:W-:Y:S01]  /*1b30*/  HMMA.16816.F32.BF16 R56, R44, R24, R56 ;  /* 0x000000182c38723c */ /* 0x000fe20000041838 */
[----:B------:R-:W-:-:S02]  /*1b40*/  FADD R97, R96, R97 ;  /* 0x0000006160617221 */ /* 0x000fc40000000000 */
[----:B------:R-:W-:Y:S01]  /*1b50*/  FADD R101, R94, R101 ;  /* 0x000000655e657221 */ /* 0x000fe20000000000 */
[----:B------:R-:W2:Y:S03]  /*1b60*/  MUFU.EX2 R9, R9 ;  /* 0x0000000900097308 */ /* 0x000ea60000000800 */
[----:B------:R-:W-:Y:S02]  /*1b70*/  FMUL R25, R78, 1.4426950216293334961 ;  /* 0x3fb8aa3b4e197820 */ /* 0x000fe40000400000 */
[----:B------:R-:W-:-:S03]  /*1b80*/  FMUL R13, R77, 1.4426950216293334961 ;  /* 0x3fb8aa3b4d0d7820 */ /* 0x000fc60000400000 */
[----:B------:R-:W3:Y:S01]  /*1b90*/  MUFU.EX2 R29, R29 ;  /* 0x0000001d001d7308 */ /* 0x000ee20000000800 */
[----:B------:R-:W-:Y:S02]  /*1ba0*/  FMUL R28, R79, 1.4426950216293334961 ;  /* 0x3fb8aa3b4f1c7820 */ /* 0x000fe40000400000 */
[C---:B------:R-:W-:Y:S02]  /*1bb0*/  FMUL R60, R95.reuse, R60 ;  /* 0x0000003c5f3c7220 */ /* 0x040fe40000400000 */
[----:B------:R-:W-:Y:S02]  /*1bc0*/  FMUL R61, R95, R61 ;  /* 0x0000003d5f3d7220 */ /* 0x000fe40000400000 */
[C---:B------:R-:W-:Y:S01]  /*1bd0*/  FMUL R62, R93.reuse, R62 ;  /* 0x0000003e5d3e7220 */ /* 0x040fe20000400000 */
[----:B------:R-:W4:Y:S01]  /*1be0*/  MUFU.EX2 R12, R12 ;  /* 0x0000000c000c7308 */ /* 0x000f220000000800 */
[----:B------:R-:W-:Y:S02]  /*1bf0*/  FMUL R63, R93, R63 ;  /* 0x0000003f5d3f7220 */ /* 0x000fe40000400000 */
[----:B------:R-:W-:-:S02]  /*1c00*/  FADD R98, R98, R97 ;  /* 0x0000006162627221 */ /* 0x000fc40000000000 */
[----:B------:R-:W-:-:S03]  /*1c10*/  FADD R100, R100, R101 ;  /* 0x0000006564647221 */ /* 0x000fc60000000000 */
[----:B------:R-:W5:Y:S01]  /*1c20*/  MUFU.EX2 R25, R25 ;  /* 0x0000001900197308 */ /* 0x000f620000000800 */
[----:B------:R-:W-:Y:S02]  /*1c30*/  FADD R99, R99, R98 ;  /* 0x0000006263637221 */ /* 0x000fe40000000000 */
[----:B------:R-:W-:Y:S01]  /*1c40*/  FADD R103, R103, R100 ;  /* 0x0000006467677221 */ /* 0x000fe20000000000 */
[----:B------:R-:W-:Y:S04]  /*1c50*/  HMMA.16816.F32.BF16 R60, R44, R20, R60 ;  /* 0x000000142c3c723c */ /* 0x000fe8000004183c */
[----:B------:R-:W0:Y:S01]  /*1c60*/  MUFU.EX2 R13, R13 ;  /* 0x0000000d000d7308 */ /* 0x000e220000000800 */
[----:B-1----:R-:W-:Y:S02]  /*1c70*/  FADD R24, R16, R103 ;  /* 0x0000006710187221 */ /* 0x002fe40000000000 */
[----:B------:R-:W-:-:S05]  /*1c80*/  FADD R20, R8, R99 ;  /* 0x0000006308147221 */ /* 0x000fca0000000000 */
[----:B------:R-:W1:Y:S01]  /*1c90*/  MUFU.EX2 R28, R28 ;  /* 0x0000001c001c7308 */ /* 0x000e620000000800 */
[----:B--2---:R-:W-:Y:S02]  /*1ca0*/  FADD R17, R9, R20 ;  /* 0x0000001409117221 */ /* 0x004fe40000000000 */
[----:B---3--:R-:W-:Y:S02]  /*1cb0*/  FADD R24, R29, R24 ;  /* 0x000000181d187221 */ /* 0x008fe40000000000 */
[----:B----4-:R-:W-:Y:S02]  /*1cc0*/  FADD R20, R12, R17 ;  /* 0x000000110c147221 */ /* 0x010fe40000000000 */
[----:B-----5:R-:W-:Y:S02]  /*1cd0*/  FADD R17, R25, R24 ;  /* 0x0000001819117221 */ /* 0x020fe40000000000 */
[----:B0-----:R-:W-:Y:S02]  /*1ce0*/  FADD R24, R13, R20 ;  /* 0x000000140d187221 */ /* 0x001fe40000000000 */
[----:B-1----:R-:W-:-:S03]  /*1cf0*/  FADD R20, R28, R17 ;  /* 0x000000111c147221 */ /* 0x002fc60000000000 */
[----:B------:R-:W-:Y:S04]  /*1d00*/  SHFL.BFLY PT, R21, R24, 0x2, 0x1f ;  /* 0x0c401f0018157f89 */ /* 0x000fe800000e0000 */
[----:B------:R-:W0:Y:S01]  /*1d10*/  SHFL.BFLY PT, R17, R20, 0x2, 0x1f ;  /* 0x0c401f0014117f89 */ /* 0x000e2200000e0000 */
[C---:B------:R-:W-:Y:S02]  /*1d20*/  FMUL R40, R95.reuse, R40 ;  /* 0x000000285f287220 */ /* 0x040fe40000400000 */
[----:B------:R-:W-:Y:S02]  /*1d30*/  FMUL R41, R95, R41 ;  /* 0x000000295f297220 */ /* 0x000fe40000400000 */
[C---:B------:R-:W-:Y:S02]  /*1d40*/  FMUL R42, R93.reuse, R42 ;  /* 0x0000002a5d2a7220 */ /* 0x040fe40000400000 */
[----:B------:R-:W-:-:S02]  /*1d50*/  FMUL R43, R93, R43 ;  /* 0x0000002b5d2b7220 */ /* 0x000fc40000400000 */
[C---:B------:R-:W-:Y:S02]  /*1d60*/  FMUL R36, R95.reuse, R36 ;  /* 0x000000245f247220 */ /* 0x040fe40000400000 */
[----:B------:R-:W-:Y:S02]  /*1d70*/  FMUL R37, R95, R37 ;  /* 0x000000255f257220 */ /* 0x000fe40000400000 */
[C---:B------:R-:W-:Y:S02]  /*1d80*/  FMUL R38, R93.reuse, R38 ;  /* 0x000000265d267220 */ /* 0x040fe40000400000 */
[----:B------:R-:W-:Y:S01]  /*1d90*/  FMUL R39, R93, R39 ;  /* 0x000000275d277220 */ /* 0x000fe20000400000 */
[C---:B------:R-:W-:Y:S08]  /*1da0*/  HMMA.16816.F32.BF16 R40, R44.reuse, R32, R40 ;  /* 0x000000202c28723c */ /* 0x040ff00000041828 */
[----:B------:R-:W-:Y:S07]  /*1db0*/  HMMA.16816.F32.BF16 R36, R44, R72, R36 ;  /* 0x000000482c24723c */ /* 0x000fee0000041824 */
[----:B------:R-:W-:Y:S01]  /*1dc0*/  F2FP.BF16.PACK_AB R44, R9, R8 ;  /* 0x00000008092c723e */ /* 0x000fe200000010ff */
[----:B0-----:R-:W-:-:S02]  /*1dd0*/  FADD R8, R20, R17 ;  /* 0x0000001114087221 */ /* 0x001fc40000000000 */
[----:B------:R-:W-:Y:S01]  /*1de0*/  FADD R9, R24, R21 ;  /* 0x0000001518097221 */ /* 0x000fe20000000000 */
[----:B------:R-:W-:Y:S02]  /*1df0*/  F2FP.BF16.PACK_AB R46, R13, R12 ;  /* 0x0000000c0d2e723e */ /* 0x000fe400000010ff */
[----:B------:R-:W0:Y:S04]  /*1e00*/  SHFL.BFLY PT, R13, R8, 0x1, 0x1f ;  /* 0x0c201f00080d7f89 */ /* 0x000e2800000e0000 */
[----:B------:R-:W1:Y:S01]  /*1e10*/  SHFL.BFLY PT, R12, R9, 0x1, 0x1f ;  /* 0x0c201f00090c7f89 */ /* 0x000e6200000e0000 */
[----:B------:R-:W-:Y:S02]  /*1e20*/  IADD3 R5, R5, 0x20, RZ ;  /* 0x0000002005057810 */ /* 0x000fe40007ffe0ff */
[----:B------:R-:W-:-:S02]  /*1e30*/  F2FP.BF16.PACK_AB R45, R29, R16 ;  /* 0x000000101d2d723e */ /* 0x000fc400000010ff */
[----:B------:R-:W-:Y:S02]  /*1e40*/  ISETP.GE.AND P0, PT, R5, c[0x0][0x1d0], PT ;  /* 0x0000740005007a0c */ /* 0x000fe40003f06270 */
[----:B------:R-:W-:Y:S01]  /*1e50*/  F2FP.BF16.PACK_AB R47, R28, R25 ;  /* 0x000000191c2f723e */ /* 0x000fe200000010ff */
[----:B------:R-:W-:-:S06]  /*1e60*/  IMAD.MOV.U32 R94, RZ, RZ, R91 ;  /* 0x000000ffff5e7224 */ /* 0x000fcc00078e005b */
[----:B------:R-:W-:Y:S01]  /*1e70*/  HMMA.16816.F32.BF16 R48, R44, R10, R48 ;  /* 0x0000000a2c30723c */ /* 0x000fe20000041830 */
[----:B0-----:R-:W-:-:S06]  /*1e80*/  FADD R13, R8, R13 ;  /* 0x0000000d080d7221 */ /* 0x001fcc0000000000 */
[----:B------:R-:W-:Y:S01]  /*1e90*/  MOV R10, 0x20 ;  /* 0x00000020000a7802 */ /* 0x000fe20000000f00 */
[----:B------:R-:W-:Y:S01]  /*1ea0*/  HMMA.16816.F32.BF16 R40, R44, R34, R40 ;  /* 0x000000222c28723c */ /* 0x000fe20000041828 */
[----:B-1----:R-:W-:Y:S02]  /*1eb0*/  FADD R12, R9, R12 ;  /* 0x0000000c090c7221 */ /* 0x002fe40000000000 */
[----:B------:R-:W-:Y:S01]  /*1ec0*/  FFMA R84, R93, R84, R13 ;  /* 0x000000545d547223 */ /* 0x000fe2000000000d */
[----:B------:R-:W-:-:S04]  /*1ed0*/  MOV R93, R92 ;  /* 0x0000005c005d7202 */ /* 0x000fc80000000f00 */
[----:B------:R-:W-:Y:S01]  /*1ee0*/  HMMA.16816.F32.BF16 R52, R44, R30, R52 ;  /* 0x0000001e2c34723c */ /* 0x000fe20000041834 */
[C---:B------:R-:W-:Y:S02]  /*1ef0*/  IMAD R3, R10.reuse, c[0x0][0x1b4], R3 ;  /* 0x00006d000a037a24 */ /* 0x040fe400078e0203 */
[----:B------:R-:W-:Y:S02]  /*1f00*/  IMAD R81, R10, c[0x0][0x1a4], R81 ;  /* 0x000069000a517a24 */ /* 0x000fe400078e0251 */
[----:B------:R-:W-:-:S03]  /*1f10*/  FFMA R6, R95, R6, R12 ;  /* 0x000000065f067223 */ /* 0x000fc6000000000c */
[C---:B------:R-:W-:Y:S08]  /*1f20*/  HMMA.16816.F32.BF16 R56, R44.reuse, R26, R56 ;  /* 0x0000001a2c38723c */ /* 0x040ff00000041838 */
[C---:B------:R-:W-:Y:S08]  /*1f30*/  HMMA.16816.F32.BF16 R60, R44.reuse, R22, R60 ;  /* 0x000000162c3c723c */ /* 0x040ff0000004183c */
[C---:B------:R-:W-:Y:S08]  /*1f40*/  HMMA.16816.F32.BF16 R64, R44.reuse, R18, R64 ;  /* 0x000000122c40723c */ /* 0x040ff00000041840 */
[C---:B------:R-:W-:Y:S08]  /*1f50*/  HMMA.16816.F32.BF16 R68, R44.reuse, R14, R68 ;  /* 0x0000000e2c44723c */ /* 0x040ff00000041844 */
[----:B------:R-:W-:Y:S01]  /*1f60*/  HMMA.16816.F32.BF16 R36, R44, R74, R36 ;  /* 0x0000004a2c24723c */ /* 0x000fe20000041824 */
[----:B------:R-:W-:Y:S01]  /*1f70*/  @P0 CALL.REL.NOINC `(.L_x_0) ;  /* 0x0000001000000944 */ /* 0x000fe20003c00000 */
[----:B------:R-:W-:Y:S06]  /*1f80*/  BRA `(.L_x_1) ;  /* 0xffffef1000007947 */ /* 0x000fec000383ffff */
.L_x_0:
[----:B------:R-:W-:Y:S01]  /*1f90*/  MOV R20, R6 ;  /* 0x0000000600147202 */ /* 0x000fe20000000f00 */
[----:B0-----:R-:W-:Y:S01]  /*1fa0*/  IMAD.SHL.U32 R14, R0, 0x4, RZ ;  /* 0x00000004000e7824 */ /* 0x001fe200078e00ff */
[----:B------:R-:W-:Y:S01]  /*1fb0*/  LOP3.LUT R13, R7, 0x300, RZ, 0xc0, !PT ;  /* 0x00000300070d7812 */ /* 0x000fe200078ec0ff */
[----:B------:R-:W-:Y:S01]  /*1fc0*/  IMAD R6, R2, c[0x0][0x1c0], RZ ;  /* 0x0000700002067a24 */ /* 0x000fe200078e02ff */
[C---:B------:R-:W-:Y:S01]  /*1fd0*/  FSETP.GEU.AND P2, PT, R20.reuse, 1.175494350822287508e-38, PT ;  /* 0x008000001400780b */ /* 0x040fe20003f4e000 */
[----:B------:R-:W-:Y:S01]  /*1fe0*/  FMUL R3, R20, 8388608 ;  /* 0x4b00000014037820 */ /* 0x000fe20000400000 */
[----:B------:R-:W-:Y:S01]  /*1ff0*/  LOP3.LUT R17, R13, 0x70, R14, 0xf8, !PT ;  /* 0x000000700d117812 */ /* 0x000fe200078ef80e */
[----:B------:R-:W-:Y:S01]  /*2000*/  IMAD R9, R90, c[0x0][0x1c4], RZ ;  /* 0x000071005a097a24 */ /* 0x000fe200078e02ff */
[----:B------:R-:W-:Y:S01]  /*2010*/  LOP3.LUT R13, R14, 0xc0, RZ, 0xc0, !PT ;  /* 0x000000c00e0d7812 */ /* 0x000fe200078ec0ff */
[----:B------:R-:W-:Y:S01]  /*2020*/  FMUL R12, R84, 8388608 ;  /* 0x4b000000540c7820 */ /* 0x000fe20000400000 */
[----:B------:R-:W-:Y:S01]  /*2030*/  FSEL R3, R3, R20, !P2 ;  /* 0x0000001403037208 */ /* 0x000fe20005000000 */
[----:B------:R-:W-:Y:S01]  /*2040*/  BAR.SYNC.DEFER_BLOCKING 0x0 ;  /* 0x0000000000007b1d */ /* 0x000fe20000010000 */
[----:B------:R-:W-:Y:S01]  /*2050*/  LOP3.LUT R18, R7, 0x38, RZ, 0xc0, !PT ;  /* 0x0000003807127812 */ /* 0x000fe200078ec0ff */
[----:B------:R-:W-:Y:S01]  /*2060*/  IMAD R88, R88, c[0x0][0x1c8], RZ ;  /* 0x0000720058587a24 */ /* 0x000fe200078e02ff */
[----:B------:R-:W-:-:S02]  /*2070*/  IADD3 R4, R3, -0x3f3504f3, RZ ;  /* 0xc0cafb0d03047810 */ /* 0x000fc40007ffe0ff */
[C---:B------:R-:W-:Y:S01]  /*2080*/  SHF.L.U32 R15, R6.reuse, 0x1, RZ ;  /* 0x00000001060f7819 */ /* 0x040fe200000006ff */
[----:B------:R-:W-:Y:S01]  /*2090*/  IMAD.HI R6, R6, 0x2, RZ ;  /* 0x0000000206067827 */ /* 0x000fe200078e02ff */
[----:B------:R-:W-:Y:S02]  /*20a0*/  LOP3.LUT R8, R4, 0xff800000, RZ, 0xc0, !PT ;  /* 0xff80000004087812 */ /* 0x000fe400078ec0ff */
[----:B------:R-:W-:Y:S02]  /*20b0*/  SHF.R.U32.HI R4, RZ, 0x1, R0 ;  /* 0x00000001ff047819 */ /* 0x000fe40000011600 */
[----:B------:R-:W-:Y:S01]  /*20c0*/  FSETP.GEU.AND P3, PT, R84, 1.175494350822287508e-38, PT ;  /* 0x008000005400780b */ /* 0x000fe20003f6e000 */
[----:B------:R-:W0:Y:S01]  /*20d0*/  I2F R5, R8 ;  /* 0x0000000800057306 */ /* 0x000e220000201400 */
[----:B------:R-:W-:Y:S02]  /*20e0*/  LOP3.LUT R14, R4, 0x4, RZ, 0xc0, !PT ;  /* 0x00000004040e7812 */ /* 0x000fe400078ec0ff */
[C---:B------:R-:W-:Y:S01]  /*20f0*/  SHF.L.U32 R4, R9.reuse, 0x1, RZ ;  /* 0x0000000109047819 */ /* 0x040fe200000006ff */
[----:B------:R-:W-:Y:S01]  /*2100*/  IMAD.HI R9, R9, 0x2, RZ ;  /* 0x0000000209097827 */ /* 0x000fe200078e02ff */
[----:B------:R-:W-:-:S02]  /*2110*/  IADD3 R13, R14, R18, R13 ;  /* 0x000000120e0d7210 */ /* 0x000fc40007ffe00d */
[----:B------:R-:W-:Y:S02]  /*2120*/  IADD3 R15, P4, P5, R4, c[0x0][0x178], R15 ;  /* 0x00005e00040f7a10 */ /* 0x000fe40007d9e00f */
[----:B------:R-:W-:Y:S02]  /*2130*/  FSEL R14, RZ, -23, P2 ;  /* 0xc1b80000ff0e7808 */ /* 0x000fe40001000000 */
[----:B------:R-:W-:Y:S02]  /*2140*/  FSETP.GT.AND P1, PT, |R84|, 8.50705917302346158658e+37, PT ;  /* 0x7e8000005400780b */ /* 0x000fe40003f24200 */
[----:B------:R-:W-:Y:S02]  /*2150*/  FSETP.GT.AND P2, PT, |R20|, 8.50705917302346158658e+37, PT ;  /* 0x7e8000001400780b */ /* 0x000fe40003f44200 */
[C---:B------:R-:W-:Y:S01]  /*2160*/  SHF.L.U32 R7, R0.reuse, 0x8, RZ ;  /* 0x0000000800077819 */ /* 0x040fe200000006ff */
[----:B0-----:R-:W-:Y:S01]  /*2170*/  FFMA.FTZ R14, R5, 1.1920928955078125e-07, R14 ;  /* 0x34000000050e7823 */ /* 0x001fe2000001000e */
[----:B------:R-:W-:-:S02]  /*2180*/  SHF.L.U32 R11, R0, 0x5, RZ ;  /* 0x00000005000b7819 */ /* 0x000fc400000006ff */
[C---:B------:R-:W-:Y:S02]  /*2190*/  SHF.L.U32 R16, R0.reuse, 0x4, RZ ;  /* 0x0000000400107819 */ /* 0x040fe400000006ff */
[----:B------:R-:W-:Y:S02]  /*21a0*/  SHF.R.U32.HI R19, RZ, 0x2, R0 ;  /* 0x00000002ff137819 */ /* 0x000fe40000011600 */
[----:B------:R-:W-:Y:S01]  /*21b0*/  SHF.L.U32 R25, R0, 0xa, RZ ;  /* 0x0000000a00197819 */ /* 0x000fe200000006ff */
[----:B------:R-:W-:Y:S01]  /*21c0*/  @P1 FMUL R39, R39, 0.25 ;  /* 0x3e80000027271820 */ /* 0x000fe20000400000 */
[----:B------:R-:W-:Y:S01]  /*21d0*/  FSEL R12, R12, R84, !P3 ;  /* 0x000000540c0c7208 */ /* 0x000fe20005800000 */
[----:B------:R-:W-:Y:S01]  /*21e0*/  @P2 FMUL R64, R64, 0.25 ;  /* 0x3e80000040402820 */ /* 0x000fe20000400000 */
[----:B------:R-:W-:Y:S01]  /*21f0*/  FSEL R24, RZ, -23, P3 ;  /* 0xc1b80000ff187808 */ /* 0x000fe20001800000 */
[----:B------:R-:W-:Y:S01]  /*2200*/  @P2 FMUL R60, R60, 0.25 ;  /* 0x3e8000003c3c2820 */ /* 0x000fe20000400000 */
[----:B------:R-:W-:Y:S01]  /*2210*/  IADD3.X R0, R9, c[0x0][0x17c], R6, P4, P5 ;  /* 0x00005f0009007a10 */ /* 0x000fe200027ea406 */
[----:B------:R-:W-:Y:S01]  /*2220*/  @P2 FMUL R68, R68, 0.25 ;  /* 0x3e80000044442820 */ /* 0x000fe20000400000 */
[C---:B------:R-:W-:Y:S01]  /*2230*/  FSETP.GEU.AND P3, PT, |R84|.reuse, 1.175494350822287508e-38, PT ;  /* 0x008000005400780b */ /* 0x040fe20003f6e200 */
[----:B------:R-:W-:Y:S01]  /*2240*/  @P1 FMUL R84, R84, 0.25 ;  /* 0x3e80000054541820 */ /* 0x000fe20000400000 */
[C---:B------:R-:W-:Y:S01]  /*2250*/  FSETP.GEU.AND P4, PT, |R20|.reuse, 1.175494350822287508e-38, PT ;  /* 0x008000001400780b */ /* 0x040fe20003f8e200 */
[----:B------:R-:W-:Y:S01]  /*2260*/  @P2 FMUL R20, R20, 0.25 ;  /* 0x3e80000014142820 */ /* 0x000fe20000400000 */
[----:B------:R-:W-:Y:S01]  /*2270*/  LOP3.LUT R10, R7, 0x1800, RZ, 0xc0, !PT ;  /* 0x00001800070a7812 */ /* 0x000fe200078ec0ff */
[----:B------:R-:W-:Y:S01]  /*2280*/  @P1 FMUL R51, R51, 0.25 ;  /* 0x3e80000033331820 */ /* 0x000fe20000400000 */
[----:B------:R-:W-:Y:S01]  /*2290*/  LOP3.LUT R16, R16, 0x7f0, RZ, 0xc0, !PT ;  /* 0x000007f010107812 */ /* 0x000fe200078ec0ff */
[----:B------:R-:W-:Y:S01]  /*22a0*/  @P1 FMUL R43, R43, 0.25 ;  /* 0x3e8000002b2b1820 */ /* 0x000fe20000400000 */
[----:B------:R-:W-:Y:S01]  /*22b0*/  LOP3.LUT R10, R10, 0x60, R11, 0xf8, !PT ;  /* 0x000000600a0a7812 */ /* 0x000fe200078ef80b */
[----:B------:R-:W-:Y:S01]  /*22c0*/  @P2 FMUL R56, R56, 0.25 ;  /* 0x3e80000038382820 */ /* 0x000fe20000400000 */
[----:B------:R-:W-:Y:S01]  /*22d0*/  IADD3 R8, R3, -R8, RZ ;  /* 0x8000000803087210 */ /* 0x000fe20007ffe0ff */
[----:B------:R-:W-:Y:S01]  /*22e0*/  @P2 FMUL R52, R52, 0.25 ;  /* 0x3e80000034342820 */ /* 0x000fe20000400000 */
[----:B------:R-:W-:Y:S01]  /*22f0*/  LOP3.LUT R30, R10, R17, RZ, 0x3c, !PT ;  /* 0x000000110a1e7212 */ /* 0x000fe200078e3cff */
[----:B------:R-:W-:Y:S01]  /*2300*/  @!P3 FMUL R84, R84, 16777216 ;  /* 0x4b8000005454b820 */ /* 0x000fe20000400000 */
[----:B------:R-:W-:Y:S01]  /*2310*/  IADD3 R31, R12, -0x3f3504f3, RZ ;  /* 0xc0cafb0d0c1f7810 */ /* 0x000fe20007ffe0ff */
[----:B------:R-:W-:Y:S01]  /*2320*/  @!P4 FMUL R20, R20, 16777216 ;  /* 0x4b8000001414c820 */ /* 0x000fe20000400000 */
[----:B------:R-:W-:Y:S01]  /*2330*/  LOP3.LUT R16, R16, 0x20, R19, 0x78, !PT ;  /* 0x0000002010107812 */ /* 0x000fe200078e7813 */
[----:B------:R-:W0:Y:S01]  /*2340*/  MUFU.RCP R4, R84 ;  /* 0x0000005400047308 */ /* 0x000e220000001000 */
[----:B------:R-:W-:Y:S01]  /*2350*/  @!P3 FMUL R39, R39, 16777216 ;  /* 0x4b8000002727b820 */ /* 0x000fe20000400000 */
[----:B------:R-:W-:Y:S01]  /*2360*/  LOP3.LUT R31, R31, 0xff800000, RZ, 0xc0, !PT ;  /* 0xff8000001f1f7812 */ /* 0x000fe200078ec0ff */
[----:B------:R-:W-:Y:S01]  /*2370*/  @!P4 FMUL R64, R64, 16777216 ;  /* 0x4b8000004040c820 */ /* 0x000fe20000400000 */
[----:B------:R-:W-:Y:S01]  /*2380*/  MOV R21, R36 ;  /* 0x0000002400157202 */ /* 0x000fe20000000f00 */
[----:B------:R-:W-:Y:S01]  /*2390*/  @!P4 FMUL R60, R60, 16777216 ;  /* 0x4b8000003c3cc820 */ /* 0x000fe20000400000 */
[----:B------:R-:W-:Y:S01]  /*23a0*/  LOP3.LUT R25, R16, 0x1800, R25, 0xf8, !PT ;  /* 0x0000180010197812 */ /* 0x000fe200078ef819 */
[----:B------:R-:W-:Y:S01]  /*23b0*/  FADD R26, R8, -1 ;  /* 0xbf800000081a7421 */ /* 0x000fe20000000000 */
[----:B------:R-:W1:Y:S01]  /*23c0*/  MUFU.RCP R10, R20 ;  /* 0x00000014000a7308 */ /* 0x000e620000001000 */
[----:B------:R-:W-:Y:S01]  /*23d0*/  @P2 FMUL R21, R21, 0.25 ;  /* 0x3e80000015152820 */ /* 0x000fe20000400000 */
[----:B------:R-:W-:Y:S01]  /*23e0*/  MOV R23, R37 ;  /* 0x0000002500177202 */ /* 0x000fe20000000f00 */
[----:B------:R-:W-:Y:S01]  /*23f0*/  @P2 FMUL R48, R48, 0.25 ;  /* 0x3e80000030302820 */ /* 0x000fe20000400000 */
[----:B------:R-:W-:Y:S01]  /*2400*/  LOP3.LUT R87, R87, 0xf8, RZ, 0xc0, !PT ;  /* 0x000000f857577812 */ /* 0x000fe200078ec0ff */
[----:B------:R-:W-:Y:S01]  /*2410*/  @P2 FMUL R40, R40, 0.25 ;  /* 0x3e80000028282820 */ /* 0x000fe20000400000 */
[----:B------:R-:W-:Y:S01]  /*2420*/  ISETP.NE.U32.AND P0, PT, R89, RZ, PT ;  /* 0x000000ff5900720c */ /* 0x000fe20003f05070 */
[----:B------:R-:W-:Y:S01]  /*2430*/  @!P4 FMUL R21, R21, 16777216 ;  /* 0x4b8000001515c820 */ /* 0x000fe20000400000 */
[----:B------:R2:W3:Y:S01]  /*2440*/  I2F R7, R31 ;  /* 0x0000001f00077306 */ /* 0x0004e20000201400 */
[----:B0-----:R-:W-:Y:S01]  /*2450*/  FMUL R19, R4, R39 ;  /* 0x0000002704137220 */ /* 0x001fe20000400000 */
[----:B------:R-:W-:Y:S01]  /*2460*/  MOV R39, 0x3dc6b27f ;  /* 0x3dc6b27f00277802 */ /* 0x000fe20000000f00 */
[----:B------:R-:W-:-:S02]  /*2470*/  @!P4 FMUL R68, R68, 16777216 ;  /* 0x4b8000004444c820 */ /* 0x000fc40000400000 */
[----:B------:R-:W-:Y:S02]  /*2480*/  @!P3 FMUL R51, R51, 16777216 ;  /* 0x4b8000003333b820 */ /* 0x000fe40000400000 */
[----:B------:R-:W-:Y:S02]  /*2490*/  @!P3 FMUL R43, R43, 16777216 ;  /* 0x4b8000002b2bb820 */ /* 0x000fe40000400000 */
[----:B-1----:R-:W-:Y:S01]  /*24a0*/  FMUL R6, R10, R64 ;  /* 0x000000400a067220 */ /* 0x002fe20000400000 */
[----:B--2---:R-:W-:Y:S01]  /*24b0*/  IADD3 R31, R12, -R31, RZ ;  /* 0x8000001f0c1f7210 */ /* 0x004fe20007ffe0ff */
[----:B------:R-:W-:Y:S02]  /*24c0*/  FMUL R9, R10, R60 ;  /* 0x0000003c0a097220 */ /* 0x000fe40000400000 */
[----:B------:R-:W-:Y:S02]  /*24d0*/  @P1 FMUL R38, R38, 0.25 ;  /* 0x3e80000026261820 */ /* 0x000fe40000400000 */
[----:B------:R-:W-:Y:S01]  /*24e0*/  @P1 FMUL R71, R71, 0.25 ;  /* 0x3e80000047471820 */ /* 0x000fe20000400000 */
[----:B------:R-:W-:Y:S01]  /*24f0*/  F2FP.BF16.PACK_AB R6, R6, R9 ;  /* 0x000000090606723e */ /* 0x000fe200000010ff */
[----:B------:R-:W-:-:S02]  /*2500*/  FFMA.FTZ R9, R26, R39, -0.16845393180847167969 ;  /* 0xbe2c7f301a097423 */ /* 0x000fc40000010027 */
[----:B---3--:R-:W-:Y:S02]  /*2510*/  FFMA.FTZ R24, R7, 1.1920928955078125e-07, R24 ;  /* 0x3400000007187823 */ /* 0x008fe40000010018 */
[----:B------:R-:W-:Y:S02]  /*2520*/  FFMA.FTZ R9, R26, R9, 0.1716887056827545166 ;  /* 0x3e2fcf2a1a097423 */ /* 0x000fe40000010009 */
[----:B------:R-:W-:Y:S02]  /*2530*/  @P1 FMUL R70, R70, 0.25 ;  /* 0x3e80000046461820 */ /* 0x000fe40000400000 */
[C---:B------:R-:W-:Y:S02]  /*2540*/  FFMA.FTZ R9, R26.reuse, R9, -0.17900948226451873779 ;  /* 0xbe374e431a097423 */ /* 0x040fe40000010009 */
[----:B------:R-:W-:Y:S02]  /*2550*/  @P1 FMUL R67, R67, 0.25 ;  /* 0x3e80000043431820 */ /* 0x000fe40000400000 */
[----:B------:R-:W-:-:S02]  /*2560*/  FFMA.FTZ R9, R26, R9, 0.20512372255325317383 ;  /* 0x3e520bf41a097423 */ /* 0x000fc40000010009 */
[----:B------:R-:W-:Y:S02]  /*2570*/  @P1 FMUL R66, R66, 0.25 ;  /* 0x3e80000042421820 */ /* 0x000fe40000400000 */
[----:B------:R-:W-:Y:S02]  /*2580*/  FFMA.FTZ R9, R26, R9, -0.24046532809734344482 ;  /* 0xbe763c8b1a097423 */ /* 0x000fe40000010009 */
[----:B------:R-:W-:Y:S02]  /*2590*/  @P1 FMUL R63, R63, 0.25 ;  /* 0x3e8000003f3f1820 */ /* 0x000fe40000400000 */
[----:B------:R-:W-:Y:S02]  /*25a0*/  @P1 FMUL R62, R62, 0.25 ;  /* 0x3e8000003e3e1820 */ /* 0x000fe40000400000 */
[----:B------:R-:W-:Y:S02]  /*25b0*/  @P1 FMUL R59, R59, 0.25 ;  /* 0x3e8000003b3b1820 */ /* 0x000fe40000400000 */
[----:B------:R-:W-:-:S02]  /*25c0*/  @P1 FMUL R58, R58, 0.25 ;  /* 0x3e8000003a3a1820 */ /* 0x000fc40000400000 */
[----:B------:R-:W-:Y:S02]  /*25d0*/  @P1 FMUL R55, R55, 0.25 ;  /* 0x3e80000037371820 */ /* 0x000fe40000400000 */
[----:B------:R-:W-:Y:S02]  /*25e0*/  @P1 FMUL R54, R54, 0.25 ;  /* 0x3e80000036361820 */ /* 0x000fe40000400000 */
[----:B------:R-:W-:Y:S02]  /*25f0*/  @P1 FMUL R50, R50, 0.25 ;  /* 0x3e80000032321820 */ /* 0x000fe40000400000 */
[----:B------:R-:W-:Y:S01]  /*2600*/  @P1 FMUL R42, R42, 0.25 ;  /* 0x3e8000002a2a1820 */ /* 0x000fe20000400000 */
[----:B------:R-:W-:Y:S01]  /*2610*/  ISETP.GE.U32.AND P1, PT, R12, 0x7f800000, PT ;  /* 0x7f8000000c00780c */ /* 0x000fe20003f26070 */
[----:B------:R-:W-:Y:S02]  /*2620*/  @!P4 FMUL R56, R56, 16777216 ;  /* 0x4b8000003838c820 */ /* 0x000fe40000400000 */
[----:B------:R-:W-:-:S02]  /*2630*/  @!P4 FMUL R52, R52, 16777216 ;  /* 0x4b8000003434c820 */ /* 0x000fc40000400000 */
[----:B------:R-:W-:Y:S02]  /*2640*/  @!P4 FMUL R48, R48, 16777216 ;  /* 0x4b8000003030c820 */ /* 0x000fe40000400000 */
[----:B------:R-:W-:Y:S02]  /*2650*/  @!P4 FMUL R40, R40, 16777216 ;  /* 0x4b8000002828c820 */ /* 0x000fe40000400000 */
[C---:B------:R-:W-:Y:S02]  /*2660*/  FMUL R7, R10.reuse, R21 ;  /* 0x000000150a077220 */ /* 0x040fe40000400000 */
[----:B------:R-:W-:Y:S02]  /*2670*/  FMUL R16, R10, R68 ;  /* 0x000000440a107220 */ /* 0x000fe40000400000 */
[C---:B------:R-:W-:Y:S02]  /*2680*/  FMUL R11, R4.reuse, R51 ;  /* 0x00000033040b7220 */ /* 0x040fe40000400000 */
[----:B------:R-:W-:Y:S01]  /*2690*/  FMUL R46, R4, R43 ;  /* 0x0000002b042e7220 */ /* 0x000fe20000400000 */
[----:B------:R-:W-:Y:S01]  /*26a0*/  F2FP.BF16.PACK_AB R7, R7, R16 ;  /* 0x000000100707723e */ /* 0x000fe200000010ff */
[----:B------:R-:W-:-:S02]  /*26b0*/  @!P3 FMUL R38, R38, 16777216 ;  /* 0x4b8000002626b820 */ /* 0x000fc40000400000 */
[----:B------:R-:W-:Y:S01]  /*26c0*/  FFMA.FTZ R9, R26, R9, 0.28857114911079406738 ;  /* 0x3e93bf991a097423 */ /* 0x000fe20000010009 */
[----:B------:R-:W-:Y:S01]  /*26d0*/  F2FP.BF16.PACK_AB R16, R11, R46 ;  /* 0x0000002e0b10723e */ /* 0x000fe200000010ff */
[----:B------:R-:W-:Y:S02]  /*26e0*/  @!P3 FMUL R71, R71, 16777216 ;  /* 0x4b8000004747b820 */ /* 0x000fe40000400000 */
[----:B------:R-:W-:Y:S02]  /*26f0*/  @!P3 FMUL R70, R70, 16777216 ;  /* 0x4b8000004646b820 */ /* 0x000fe40000400000 */
[----:B------:R-:W-:Y:S02]  /*2700*/  @!P3 FMUL R67, R67, 16777216 ;  /* 0x4b8000004343b820 */ /* 0x000fe40000400000 */
[----:B------:R-:W-:Y:S02]  /*2710*/  @!P3 FMUL R66, R66, 16777216 ;  /* 0x4b8000004242b820 */ /* 0x000fe40000400000 */
[----:B------:R-:W-:-:S02]  /*2720*/  @!P3 FMUL R63, R63, 16777216 ;  /* 0x4b8000003f3fb820 */ /* 0x000fc40000400000 */
[----:B------:R-:W-:Y:S02]  /*2730*/  @!P3 FMUL R62, R62, 16777216 ;  /* 0x4b8000003e3eb820 */ /* 0x000fe40000400000 */
[----:B------:R-:W-:Y:S02]  /*2740*/  @!P3 FMUL R59, R59, 16777216 ;  /* 0x4b8000003b3bb820 */ /* 0x000fe40000400000 */
[----:B------:R-:W-:Y:S02]  /*2750*/  @!P3 FMUL R58, R58, 16777216 ;  /* 0x4b8000003a3ab820 */ /* 0x000fe40000400000 */
[----:B------:R-:W-:Y:S02]  /*2760*/  @!P3 FMUL R55, R55, 16777216 ;  /* 0x4b8000003737b820 */ /* 0x000fe40000400000 */
[----:B------:R-:W-:Y:S02]  /*2770*/  @!P3 FMUL R54, R54, 16777216 ;  /* 0x4b8000003636b820 */ /* 0x000fe40000400000 */
[----:B------:R-:W-:-:S02]  /*2780*/  @!P3 FMUL R50, R50, 16777216 ;  /* 0x4b8000003232b820 */ /* 0x000fc40000400000 */
[----:B------:R-:W-:Y:S02]  /*2790*/  @!P3 FMUL R42, R42, 16777216 ;  /* 0x4b8000002a2ab820 */ /* 0x000fe40000400000 */
[C---:B------:R-:W-:Y:S02]  /*27a0*/  FMUL R5, R10.reuse, R56 ;  /* 0x000000380a057220 */ /* 0x040fe40000400000 */
[C---:B------:R-:W-:Y:S02]  /*27b0*/  FMUL R48, R10.reuse, R48 ;  /* 0x000000300a307220 */ /* 0x040fe40000400000 */
[C---:B------:R-:W-:Y:S02]  /*27c0*/  FMUL R21, R10.reuse, R40 ;  /* 0x000000280a157220 */ /* 0x040fe40000400000 */
[----:B------:R-:W-:Y:S02]  /*27d0*/  FMUL R52, R10, R52 ;  /* 0x000000340a347220 */ /* 0x000fe40000400000 */
[----:B------:R-:W-:-:S02]  /*27e0*/  FMUL R27, R4, R38 ;  /* 0x00000026041b7220 */ /* 0x000fc40000400000 */
[----:B------:R-:W-:Y:S01]  /*27f0*/  FFMA.FTZ R11, R26, R9, -0.36067417263984680176 ;  /* 0xbeb8aa491a0b7423 */ /* 0x000fe20000010009 */
[----:B------:R-:W-:Y:S01]  /*2800*/  F2FP.BF16.PACK_AB R5, R5, R52 ;  /* 0x000000340505723e */ /* 0x000fe200000010ff */
[C---:B------:R-:W-:Y:S02]  /*2810*/  FMUL R28, R4.reuse, R71 ;  /* 0x00000047041c7220 */ /* 0x040fe40000400000 */
[C---:B------:R-:W-:Y:S02]  /*2820*/  FMUL R32, R4.reuse, R70 ;  /* 0x0000004604207220 */ /* 0x040fe40000400000 */
[C---:B------:R-:W-:Y:S01]  /*2830*/  FMUL R18, R4.reuse, R67 ;  /* 0x0000004304127220 */ /* 0x040fe20000400000 */
[----:B------:R-:W-:Y:S01]  /*2840*/  F2FP.BF16.PACK_AB R19, R19, R28 ;  /* 0x0000001c1313723e */ /* 0x000fe200000010ff */
[----:B------:R-:W-:Y:S01]  /*2850*/  FMUL R29, R4, R66 ;  /* 0x00000042041d7220 */ /* 0x000fe20000400000 */
[----:B------:R-:W-:Y:S01]  /*2860*/  LEA R28, P3, R88, R15, 0x1 ;  /* 0x0000000f581c7211 */ /* 0x000fe200078608ff */
[----:B------:R-:W-:-:S02]  /*2870*/  FMUL R33, R4, R63 ;  /* 0x0000003f04217220 */ /* 0x000fc40000400000 */
[C---:B------:R-:W-:Y:S02]  /*2880*/  FMUL R36, R4.reuse, R62 ;  /* 0x0000003e04247220 */ /* 0x040fe40000400000 */
[----:B------:R-:W-:Y:S01]  /*2890*/  FMUL R17, R4, R59 ;  /* 0x0000003b04117220 */ /* 0x000fe20000400000 */
[----:B------:R-:W-:Y:S01]  /*28a0*/  F2FP.BF16.PACK_AB R18, R18, R33 ;  /* 0x000000211212723e */ /* 0x000fe200000010ff */
[C---:B------:R-:W-:Y:S02]  /*28b0*/  FMUL R35, R4.reuse, R58 ;  /* 0x0000003a04237220 */ /* 0x040fe40000400000 */
[C---:B------:R-:W-:Y:S02]  /*28c0*/  FMUL R38, R4.reuse, R55 ;  /* 0x0000003704267220 */ /* 0x040fe40000400000 */
[C---:B------:R-:W-:Y:S02]  /*28d0*/  FMUL R44, R4.reuse, R54 ;  /* 0x00000036042c7220 */ /* 0x040fe40000400000 */
[C---:B------:R-:W-:Y:S01]  /*28e0*/  FMUL R37, R4.reuse, R50 ;  /* 0x0000003204257220 */ /* 0x040fe20000400000 */
[----:B------:R-:W-:Y:S01]  /*28f0*/  F2FP.BF16.PACK_AB R17, R17, R38 ;  /* 0x000000261111723e */ /* 0x000fe200000010ff */
[----:B------:R-:W-:Y:S01]  /*2900*/  FMUL R42, R4, R42 ;  /* 0x0000002a042a7220 */ /* 0x000fe20000400000 */
[----:B------:R-:W-:Y:S01]  /*2910*/  F2FP.BF16.PACK_AB R4, R48, R21 ;  /* 0x000000153004723e */ /* 0x000fe200000010ff */
[----:B------:R-:W-:Y:S01]  /*2920*/  @P2 FMUL R49, R49, 0.25 ;  /* 0x3e80000031312820 */ /* 0x000fe20000400000 */
[----:B------:R-:W-:Y:S01]  /*2930*/  F2FP.BF16.PACK_AB R9, R35, R44 ;  /* 0x0000002c2309723e */ /* 0x000fe200000010ff */
[----:B------:R-:W-:Y:S01]  /*2940*/  FFMA.FTZ R11, R26, R11, 0.48089820146560668945 ;  /* 0x3ef6384a1a0b7423 */ /* 0x000fe2000001000b */
[----:B------:R-:W-:Y:S01]  /*2950*/  F2FP.BF16.PACK_AB R8, R37, R42 ;  /* 0x0000002a2508723e */ /* 0x000fe200000010ff */
[----:B------:R-:W-:Y:S01]  /*2960*/  @P2 FMUL R23, R23, 0.25 ;  /* 0x3e80000017172820 */ /* 0x000fe20000400000 */
[----:B------:R0:W-:Y:S01]  /*2970*/  STS.128 [R30], R4 ;  /* 0x000000041e007388 */ /* 0x0001e20000000c00 */
[----:B------:R-:W-:-:S02]  /*2980*/  @P2 FMUL R69, R69, 0.25 ;  /* 0x3e80000045452820 */ /* 0x000fc40000400000 */
[----:B------:R-:W-:Y:S01]  /*2990*/  @P2 FMUL R65, R65, 0.25 ;  /* 0x3e80000041412820 */ /* 0x000fe20000400000 */
[----:B------:R1:W-:Y:S01]  /*29a0*/  STS.128 [R30+0x480], R16 ;  /* 0x000480101e007388 */ /* 0x0003e20000000c00 */
[----:B------:R-:W-:Y:S02]  /*29b0*/  @P2 FMUL R61, R61, 0.25 ;  /* 0x3e8000003d3d2820 */ /* 0x000fe40000400000 */
[----:B------:R-:W-:Y:S02]  /*29c0*/  @P2 FMUL R57, R57, 0.25 ;  /* 0x3e80000039392820 */ /* 0x000fe40000400000 */
[----:B------:R-:W-:Y:S02]  /*29d0*/  @P2 FMUL R41, R41, 0.25 ;  /* 0x3e80000029292820 */ /* 0x000fe40000400000 */
[----:B------:R-:W-:Y:S02]  /*29e0*/  @!P4 FMUL R49, R49, 16777216 ;  /* 0x4b8000003131c820 */ /* 0x000fe40000400000 */
[----:B------:R-:W-:Y:S01]  /*29f0*/  @P2 FMUL R53, R53, 0.25 ;  /* 0x3e80000035352820 */ /* 0x000fe20000400000 */
[----:B------:R-:W-:Y:S01]  /*2a00*/  ISETP.GE.U32.AND P2, PT, R3, 0x7f800000, PT ;  /* 0x7f8000000300780c */ /* 0x000fe20003f46070 */
[----:B------:R-:W-:-:S02]  /*2a10*/  @!P4 FMUL R23, R23, 16777216 ;  /* 0x4b8000001717c820 */ /* 0x000fc40000400000 */
[----:B0-----:R-:W-:Y:S01]  /*2a20*/  FFMA.FTZ R5, R26, R11, -0.72134751081466674805 ;  /* 0xbf38aa3b1a057423 */ /* 0x001fe2000001000b */
[----:B------:R-:W-:Y:S01]  /*2a30*/  F2FP.BF16.PACK_AB R11, R27, R32 ;  /* 0x000000201b0b723e */ /* 0x000fe200000010ff */
[----:B------:R-:W-:Y:S02]  /*2a40*/  @!P4 FMUL R69, R69, 16777216 ;  /* 0x4b8000004545c820 */ /* 0x000fe40000400000 */
[----:B------:R-:W-:Y:S02]  /*2a50*/  @!P4 FMUL R65, R65, 16777216 ;  /* 0x4b8000004141c820 */ /* 0x000fe40000400000 */
[----:B------:R-:W-:Y:S02]  /*2a60*/  @!P4 FMUL R61, R61, 16777216 ;  /* 0x4b8000003d3dc820 */ /* 0x000fe40000400000 */
[----:B------:R-:W-:Y:S02]  /*2a70*/  @!P4 FMUL R57, R57, 16777216 ;  /* 0x4b8000003939c820 */ /* 0x000fe40000400000 */
[----:B------:R-:W-:-:S02]  /*2a80*/  @!P4 FMUL R41, R41, 16777216 ;  /* 0x4b8000002929c820 */ /* 0x000fc40000400000 */
[----:B------:R-:W-:Y:S02]  /*2a90*/  FMUL R20, R10, R49 ;  /* 0x000000310a147220 */ /* 0x000fe40000400000 */
[----:B------:R-:W-:Y:S02]  /*2aa0*/  @!P4 FMUL R53, R53, 16777216 ;  /* 0x4b8000003535c820 */ /* 0x000fe40000400000 */
[----:B------:R-:W-:Y:S02]  /*2ab0*/  FMUL R5, R26, R5 ;  /* 0x000000051a057220 */ /* 0x000fe40000400000 */
[----:B------:R-:W-:Y:S02]  /*2ac0*/  IMAD.MOV.U32 R49, RZ, RZ, c[0x0][0x1c8] ;  /* 0x00007200ff317624 */ /* 0x000fe400078e00ff */
[C---:B------:R-:W-:Y:S02]  /*2ad0*/  FMUL R23, R10.reuse, R23 ;  /* 0x000000170a177220 */ /* 0x040fe40000400000 */
[C---:B------:R-:W-:Y:S01]  /*2ae0*/  FMUL R34, R10.reuse, R69 ;  /* 0x000000450a227220 */ /* 0x040fe20000400000 */
[----:B------:R-:W-:Y:S01]  /*2af0*/  LEA R4, R49, R88, 0x2 ;  /* 0x0000005831047211 */ /* 0x000fe200078e10ff */
[----:B------:R-:W-:-:S02]  /*2b00*/  FMUL R22, R10, R65 ;  /* 0x000000410a167220 */ /* 0x000fc40000400000 */
[C---:B------:R-:W-:Y:S01]  /*2b10*/  FMUL R61, R10.reuse, R61 ;  /* 0x0000003d0a3d7220 */ /* 0x040fe20000400000 */
[----:B------:R-:W-:Y:S01]  /*2b20*/  F2FP.BF16.PACK_AB R23, R23, R34 ;  /* 0x000000221717723e */ /* 0x000fe200000010ff */
[C---:B------:R-:W-:Y:S02]  /*2b30*/  FMUL R21, R10.reuse, R57 ;  /* 0x000000390a157220 */ /* 0x040fe40000400000 */
[----:B------:R-:W-:Y:S01]  /*2b40*/  FMUL R41, R10, R41 ;  /* 0x000000290a297220 */ /* 0x000fe20000400000 */
[----:B------:R-:W-:Y:S01]  /*2b50*/  F2FP.BF16.PACK_AB R22, R22, R61 ;  /* 0x0000003d1616723e */ /* 0x000fe200000010ff */
[----:B------:R-:W-:Y:S02]  /*2b60*/  FMUL R10, R10, R53 ;  /* 0x000000350a0a7220 */ /* 0x000fe40000400000 */
[----:B------:R-:W-:Y:S01]  /*2b70*/  FMUL R5, R26, R5 ;  /* 0x000000051a057220 */ /* 0x000fe20000400000 */
[----:B------:R-:W-:Y:S01]  /*2b80*/  F2FP.BF16.PACK_AB R20, R20, R41 ;  /* 0x000000291414723e */ /* 0x000fe200000010ff */
[----:B------:R-:W-:Y:S01]  /*2b90*/  FADD R50, R31, -1 ;  /* 0xbf8000001f327421 */ /* 0x000fe20000000000 */
[----:B------:R-:W-:Y:S01]  /*2ba0*/  F2FP.BF16.PACK_AB R21, R21, R10 ;  /* 0x0000000a1515723e */ /* 0x000fe200000010ff */
[----:B------:R-:W-:Y:S01]  /*2bb0*/  FFMA.FTZ R51, R26, 1.4426950216293334961, R5 ;  /* 0x3fb8aa3b1a337823 */ /* 0x000fe20000010005 */
[----:B------:R-:W-:-:S02]  /*2bc0*/  LEA R5, R49, R4, 0x2 ;  /* 0x0000000431057211 */ /* 0x000fc400078e10ff */
[----:B------:R-:W-:Y:S01]  /*2bd0*/  F2FP.BF16.PACK_AB R10, R29, R36 ;  /* 0x000000241d0a723e */ /* 0x000fe200000010ff */
[----:B------:R0:W-:Y:S01]  /*2be0*/  STS.128 [R30+0x400], R20 ;  /* 0x000400141e007388 */ /* 0x0001e20000000c00 */
[----:B------:R-:W-:Y:S01]  /*2bf0*/  LEA R26, P4, R4, R15, 0x1 ;  /* 0x0000000f041a7211 */ /* 0x000fe200078808ff */
[----:B------:R-:W-:Y:S01]  /*2c00*/  FADD R14, R14, R51 ;  /* 0x000000330e0e7221 */ /* 0x000fe20000000000 */
[C---:B------:R-:W-:Y:S01]  /*2c10*/  LEA R6, R49.reuse, R5, 0x2 ;  /* 0x0000000531067211 */ /* 0x040fe200078e10ff */
[----:B------:R2:W-:Y:S01]  /*2c20*/  STS.128 [R30+0x80], R8 ;  /* 0x000080081e007388 */ /* 0x0005e20000000c00 */
[----:B------:R-:W-:Y:S02]  /*2c30*/  LEA.HI.X.SX32 R27, R4, R0, 0x1, P4 ;  /* 0x00000000041b7211 */ /* 0x000fe400020f0eff */
[----:B------:R-:W-:Y:S02]  /*2c40*/  LEA R4, R49, R6, 0x2 ;  /* 0x0000000631047211 */ /* 0x000fe400078e10ff */
[----:B------:R-:W-:Y:S01]  /*2c50*/  LEA.HI.X.SX32 R29, R88, R0, 0x1, P3 ;  /* 0x00000000581d7211 */ /* 0x000fe200018f0eff */
[----:B------:R-:W-:Y:S01]  /*2c60*/  BAR.SYNC.DEFER_BLOCKING 0x0 ;  /* 0x0000000000007b1d */ /* 0x000fe20000010000 */
[----:B-1----:R-:W-:-:S02]  /*2c70*/  LEA R16, P3, R6, R15, 0x1 ;  /* 0x0000000f06107211 */ /* 0x002fc400078608ff */
[----:B------:R-:W-:Y:S02]  /*2c80*/  LEA R7, R49, R4, 0x2 ;  /* 0x0000000431077211 */ /* 0x000fe400078e10ff */
[-C--:B------:R-:W-:Y:S02]  /*2c90*/  LEA.HI.X.SX32 R17, R6, R0.reuse, 0x1, P3 ;  /* 0x0000000006117211 */ /* 0x080fe400018f0eff */
[-C--:B0-----:R-:W-:Y:S01]  /*2ca0*/  LEA R20, P5, R5, R15.reuse, 0x1 ;  /* 0x0000000f05147211 */ /* 0x081fe200078a08ff */
[----:B------:R-:W-:Y:S01]  /*2cb0*/  IMAD R6, R49, 0x4, R7 ;  /* 0x0000000431067824 */ /* 0x000fe200078e0207 */
[----:B------:R-:W-:Y:S02]  /*2cc0*/  LEA R18, P4, R4, R15, 0x1 ;  /* 0x0000000f04127211 */ /* 0x000fe400078808ff */
[-C--:B------:R-:W-:Y:S01]  /*2cd0*/  LEA.HI.X.SX32 R21, R5, R0.reuse, 0x1, P5 ;  /* 0x0000000005157211 */ /* 0x080fe200028f0eff */
[----:B------:R-:W-:Y:S01]  /*2ce0*/  FFMA.FTZ R5, R50, R39, -0.16845393180847167969 ;  /* 0xbe2c7f3032057423 */ /* 0x000fe20000010027 */
[----:B------:R-:W-:-:S02]  /*2cf0*/  LEA.HI.X.SX32 R19, R4, R0, 0x1, P4 ;  /* 0x0000000004137211 */ /* 0x000fc400020f0eff */
[----:B------:R-:W-:Y:S01]  /*2d00*/  LEA R22, P3, R7, R15, 0x1 ;  /* 0x0000000f07167211 */ /* 0x000fe200078608ff */
[C---:B------:R-:W-:Y:S01]  /*2d10*/  FFMA.FTZ R5, R50.reuse, R5, 0.1716887056827545166 ;  /* 0x3e2fcf2a32057423 */ /* 0x040fe20000010005 */
[----:B------:R-:W-:Y:S02]  /*2d20*/  LEA R4, R49, R6, 0x2 ;  /* 0x0000000631047211 */ /* 0x000fe400078e10ff */
[----:B------:R-:W-:Y:S01]  /*2d30*/  LEA.HI.X.SX32 R23, R7, R0, 0x1, P3 ;  /* 0x0000000007177211 */ /* 0x000fe200018f0eff */
[----:B------:R-:W-:Y:S01]  /*2d40*/  FFMA.FTZ R5, R50, R5, -0.17900948226451873779 ;  /* 0xbe374e4332057423 */ /* 0x000fe20000010005 */
[----:B--2---:R-:W-:Y:S02]  /*2d50*/  LOP3.LUT R8, R25, 0x40, RZ, 0x3c, !PT ;  /* 0x0000004019087812 */ /* 0x004fe400078e3cff */
[----:B------:R-:W-:Y:S01]  /*2d60*/  LEA R30, P4, R6, R15, 0x1 ;  /* 0x0000000f061e7211 */ /* 0x000fe200078808ff */
[----:B------:R-:W-:Y:S01]  /*2d70*/  FFMA.FTZ R9, R50, R5, 0.20512372255325317383 ;  /* 0x3e520bf432097423 */ /* 0x000fe20000010005 */
[----:B------:R-:W-:-:S02]  /*2d80*/  LEA R32, P3, R4, R15, 0x1 ;  /* 0x0000000f04207211 */ /* 0x000fc400078608ff */
[C---:B------:R-:W-:Y:S01]  /*2d90*/  LEA R35, R49.reuse, R4, 0x2 ;  /* 0x0000000431237211 */ /* 0x040fe200078e10ff */
[----:B------:R-:W-:Y:S01]  /*2da0*/  FFMA.FTZ R37, R50, R9, -0.24046532809734344482 ;  /* 0xbe763c8b32257423 */ /* 0x000fe20000010009 */
[-C--:B------:R-:W-:Y:S01]  /*2db0*/  LEA.HI.X.SX32 R31, R6, R0.reuse, 0x1, P4 ;  /* 0x00000000061f7211 */ /* 0x080fe200020f0eff */
[----:B------:R-:W-:Y:S01]  /*2dc0*/  LDS.128 R8, [R8] ;  /* 0x0000000008087984 */ /* 0x000fe20000000c00 */
[----:B------:R-:W-:Y:S01]  /*2dd0*/  LEA.HI.X.SX32 R33, R4, R0, 0x1, P3 ;  /* 0x0000000004217211 */ /* 0x000fe200018f0eff */
[C---:B------:R-:W-:Y:S01]  /*2de0*/  FFMA.FTZ R37, R50.reuse, R37, 0.28857114911079406738 ;  /* 0x3e93bf9932257423 */ /* 0x040fe20000010025 */
[----:B------:R-:W-:Y:S01]  /*2df0*/  LEA R39, R49, R35, 0x2 ;  /* 0x0000002331277211 */ /* 0x000fe200078e10ff */
[----:B------:R0:W1:Y:S01]  /*2e00*/  LDS.128 R4, [R25] ;  /* 0x0000000019047984 */ /* 0x0000620000000c00 */
[----:B------:R-:W-:Y:S01]  /*2e10*/  LEA R34, P3, R35, R15, 0x1 ;  /* 0x0000000f23227211 */ /* 0x000fe200078608ff */
[----:B------:R-:W-:Y:S01]  /*2e20*/  FFMA.FTZ R41, R50, R37, -0.36067417263984680176 ;  /* 0xbeb8aa4932297423 */ /* 0x000fe20000010025 */
[----:B------:R-:W-:-:S02]  /*2e30*/  LEA R40, R49, R39, 0x2 ;  /* 0x0000002731287211 */ /* 0x000fc400078e10ff */
[----:B------:R-:W-:Y:S01]  /*2e40*/  LEA.HI.X.SX32 R35, R35, R0, 0x1, P3 ;  /* 0x0000000023237211 */ /* 0x000fe200018f0eff */
[C---:B------:R-:W-:Y:S01]  /*2e50*/  FFMA.FTZ R41, R50.reuse, R41, 0.48089820146560668945 ;  /* 0x3ef6384a32297423 */ /* 0x040fe20000010029 */
[----:B------:R-:W-:Y:S02]  /*2e60*/  LEA R43, R49, R40, 0x2 ;  /* 0x00000028312b7211 */ /* 0x000fe400078e10ff */
[----:B------:R-:W-:Y:S01]  /*2e70*/  LEA R36, P3, R39, R15, 0x1 ;  /* 0x0000000f27247211 */ /* 0x000fe200078608ff */
[----:B0-----:R-:W-:Y:S01]  /*2e80*/  FFMA.FTZ R25, R50, R41, -0.72134751081466674805 ;  /* 0xbf38aa3b32197423 */ /* 0x001fe20000010029 */
[----:B------:R-:W-:Y:S02]  /*2e90*/  LEA R44, R49, R43, 0x2 ;  /* 0x0000002b312c7211 */ /* 0x000fe400078e10ff */
[----:B------:R-:W-:Y:S01]  /*2ea0*/  LEA R38, P4, R40, R15, 0x1 ;  /* 0x0000000f28267211 */ /* 0x000fe200078808ff */
[----:B------:R-:W-:Y:S01]  /*2eb0*/  FMUL R25, R50, R25 ;  /* 0x0000001932197220 */ /* 0x000fe20000400000 */
[-C--:B------:R-:W-:Y:S01]  /*2ec0*/  LEA.HI.X.SX32 R37, R39, R0.reuse, 0x1, P3 ;  /* 0x0000000027257211 */ /* 0x080fe200018f0eff */
[----:B------:R-:W-:Y:S01]  /*2ed0*/  IMAD R45, R49, 0x4, R44 ;  /* 0x00000004312d7824 */ /* 0x000fe200078e022c */
[----:B------:R-:W-:Y:S01]  /*2ee0*/  LEA.HI.X.SX32 R39, R40, R0, 0x1, P4 ;  /* 0x0000000028277211 */ /* 0x000fe200020f0eff */
[----:B------:R-:W-:Y:S01]  /*2ef0*/  FMUL R25, R50, R25 ;  /* 0x0000001932197220 */ /* 0x000fe20000400000 */
[----:B------:R-:W-:-:S02]  /*2f00*/  LEA R40, P3, R43, R15, 0x1 ;  /* 0x0000000f2b287211 */ /* 0x000fc400078608ff */
[C---:B------:R-:W-:Y:S01]  /*2f10*/  LEA R47, R49.reuse, R45, 0x2 ;  /* 0x0000002d312f7211 */ /* 0x040fe200078e10ff */
[----:B------:R-:W-:Y:S01]  /*2f20*/  FFMA.FTZ R25, R50, 1.4426950216293334961, R25 ;  /* 0x3fb8aa3b32197823 */ /* 0x000fe20000010019 */
[----:B------:R-:W-:Y:S02]  /*2f30*/  LEA R42, P4, R44, R15, 0x1 ;  /* 0x0000000f2c2a7211 */ /* 0x000fe400078808ff */
[----:B------:R-:W-:Y:S01]  /*2f40*/  LEA R49, R49, R47, 0x2 ;  /* 0x0000002f31317211 */ /* 0x000fe200078e10ff */
[----:B------:R-:W-:Y:S01]  /*2f50*/  FADD R24, R24, R25 ;  /* 0x0000001918187221 */ /* 0x000fe20000000000 */
[-C--:B------:R-:W-:Y:S02]  /*2f60*/  LEA.HI.X.SX32 R41, R43, R0.reuse, 0x1, P3 ;  /* 0x000000002b297211 */ /* 0x080fe400018f0eff */
[----:B------:R-:W-:Y:S02]  /*2f70*/  LEA.HI.X.SX32 R43, R44, R0, 0x1, P4 ;  /* 0x000000002c2b7211 */ /* 0x000fe400020f0eff */
[----:B------:R-:W-:-:S02]  /*2f80*/  LEA R44, P3, R45, R15, 0x1 ;  /* 0x0000000f2d2c7211 */ /* 0x000fc400078608ff */
[-C--:B------:R-:W-:Y:S02]  /*2f90*/  LEA R46, P4, R47, R15.reuse, 0x1 ;  /* 0x0000000f2f2e7211 */ /* 0x080fe400078808ff */
[----:B------:R-:W-:Y:S02]  /*2fa0*/  LEA R48, P5, R49, R15, 0x1 ;  /* 0x0000000f31307211 */ /* 0x000fe400078a08ff */
[-C--:B------:R-:W-:Y:S02]  /*2fb0*/  LEA.HI.X.SX32 R45, R45, R0.reuse, 0x1, P3 ;  /* 0x000000002d2d7211 */ /* 0x080fe400018f0eff */
[-C--:B------:R-:W-:Y:S01]  /*2fc0*/  LEA.HI.X.SX32 R47, R47, R0.reuse, 0x1, P4 ;  /* 0x000000002f2f7211 */ /* 0x080fe200020f0eff */
[----:B-1----:R0:W-:Y:S01]  /*2fd0*/  STG.E.U16 [R28.64], R4 ;  /* 0x000000041c007986 */ /* 0x0021e2000c101504 */
[----:B------:R-:W-:Y:S02]  /*2fe0*/  LEA.HI.X.SX32 R49, R49, R0, 0x1, P5 ;  /* 0x0000000031317211 */ /* 0x000fe400028f0eff */
[----:B------:R-:W-:Y:S01]  /*2ff0*/  @P2 MOV R0, 0x7f800000 ;  /* 0x7f80000000002802 */ /* 0x000fe20000000f00 */
[----:B------:R-:W-:Y:S01]  /*3000*/  STG.E.U16 [R26.64], R8 ;  /* 0x000000081a007986 */ /* 0x000fe2000c101504 */
[----:B------:R-:W-:-:S02]  /*3010*/  @P1 MOV R15, 0x7f800000 ;  /* 0x7f800000000f1802 */ /* 0x000fc40000000f00 */
[C---:B------:R-:W-:Y:S01]  /*3020*/  FSETP.NEU.AND P3, PT, R3.reuse, RZ, PT ;  /* 0x000000ff0300720b */ /* 0x040fe20003f6d000 */
[----:B------:R-:W-:Y:S01]  /*3030*/  @P2 FFMA.FTZ R14, R3, R0, +INF ;  /* 0x7f800000030e2423 */ /* 0x000fe20000010000 */
[----:B------:R-:W-:Y:S01]  /*3040*/  PRMT R0, R4, 0x7632, R0 ;  /* 0x0000763204007816 */ /* 0x000fe20000000000 */
[----:B------:R-:W-:Y:S01]  /*3050*/  @P1 FFMA.FTZ R24, R12, R15, +INF ;  /* 0x7f8000000c181423 */ /* 0x000fe2000001000f */
[----:B------:R-:W-:Y:S02]  /*3060*/  PRMT R3, R8, 0x7632, R3 ;  /* 0x0000763208037816 */ /* 0x000fe40000000003 */
[----:B------:R-:W-:Y:S01]  /*3070*/  FSETP.NEU.AND P2, PT, R12, RZ, PT ;  /* 0x000000ff0c00720b */ /* 0x000fe20003f4d000 */
[----:B------:R-:W-:Y:S01]  /*3080*/  STG.E.U16 [R20.64], R0 ;  /* 0x0000000014007986 */ /* 0x000fe2000c101504 */
[----:B------:R-:W-:Y:S02]  /*3090*/  PRMT R15, R5, 0x7632, R15 ;  /* 0x00007632050f7816 */ /* 0x000fe4000000000f */
[----:B------:R-:W-:Y:S01]  /*30a0*/  PRMT R12, R9, 0x7632, R12 ;  /* 0x00007632090c7816 */ /* 0x000fe2000000000c */
[----:B------:R1:W-:Y:S01]  /*30b0*/  STG.E.U16 [R16.64], R3 ;  /* 0x0000000310007986 */ /* 0x0003e2000c101504 */
[----:B0-----:R-:W-:-:S02]  /*30c0*/  PRMT R4, R10, 0x7632, R4 ;  /* 0x000076320a047816 */ /* 0x001fc40000000004 */
[----:B------:R-:W-:Y:S01]  /*30d0*/  FSEL R14, R14, -INF , P3 ;  /* 0xff8000000e0e7808 */ /* 0x000fe20001800000 */
[----:B------:R0:W-:Y:S04]  /*30e0*/  STG.E.U16 [R18.64], R5 ;  /* 0x0000000512007986 */ /* 0x0001e8000c101504 */
[----:B------:R2:W-:Y:S01]  /*30f0*/  STG.E.U16 [R22.64], R9 ;  /* 0x0000000916007986 */ /* 0x0005e2000c101504 */
[----:B------:R-:W-:-:S03]  /*3100*/  FFMA R14, R14, 0.69314718246459960938, R91 ;  /* 0x3f3172180e0e7823 */ /* 0x000fc6000000005b */
[----:B------:R3:W-:Y:S01]  /*3110*/  STG.E.U16 [R30.64], R15 ;  /* 0x0000000f1e007986 */ /* 0x0007e2000c101504 */
[----:B-1----:R-:W-:Y:S02]  /*3120*/  FSEL R3, R24, -INF , P2 ;  /* 0xff80000018037808 */ /* 0x002fe40001000000 */
[----:B------:R-:W-:Y:S01]  /*3130*/  PRMT R24, R11, 0x7632, R24 ;  /* 0x000076320b187816 */ /* 0x000fe20000000018 */
[----:B------:R1:W-:Y:S01]  /*3140*/  STG.E.U16 [R32.64], R12 ;  /* 0x0000000c20007986 */ /* 0x0003e2000c101504 */
[----:B0-----:R-:W-:-:S03]  /*3150*/  PRMT R19, R6, 0x7632, R19 ;  /* 0x0000763206137816 */ /* 0x001fc60000000013 */
[----:B------:R1:W-:Y:S01]  /*3160*/  STG.E.U16 [R34.64], R6 ;  /* 0x0000000622007986 */ /* 0x0003e2000c101504 */
[----:B--2---:R-:W-:-:S03]  /*3170*/  PRMT R23, R7, 0x7632, R23 ;  /* 0x0000763207177816 */ /* 0x004fc60000000017 */
[----:B------:R1:W-:Y:S01]  /*3180*/  STG.E.U16 [R36.64], R10 ;  /* 0x0000000a24007986 */ /* 0x0003e2000c101504 */
[----:B---3--:R-:W-:-:S03]  /*3190*/  FFMA R15, R3, 0.69314718246459960938, R92 ;  /* 0x3f317218030f7823 */ /* 0x008fc6000000005c */
[----:B------:R1:W-:Y:S04]  /*31a0*/  STG.E.U16 [R38.64], R19 ;  /* 0x0000001326007986 */ /* 0x0003e8000c101504 */
[----:B------:R1:W-:Y:S04]  /*31b0*/  STG.E.U16 [R40.64], R4 ;  /* 0x0000000428007986 */ /* 0x0003e8000c101504 */
[----:B------:R1:W-:Y:S04]  /*31c0*/  STG.E.U16 [R42.64], R7 ;  /* 0x000000072a007986 */ /* 0x0003e8000c101504 */
[----:B------:R1:W-:Y:S04]  /*31d0*/  STG.E.U16 [R44.64], R11 ;  /* 0x0000000b2c007986 */ /* 0x0003e8000c101504 */
[----:B------:R1:W-:Y:S04]  /*31e0*/  STG.E.U16 [R46.64], R23 ;  /* 0x000000172e007986 */ /* 0x0003e8000c101504 */
[----:B------:R1:W-:Y:S04]  /*31f0*/  STG.E.U16 [R48.64], R24 ;  /* 0x0000001830007986 */ /* 0x0003e8000c101504 */
[----:B------:R-:W-:Y:S06]  /*3200*/  BAR.SYNC.DEFER_BLOCKING 0x0 ;  /* 0x0000000000007b1d */ /* 0x000fec0000010000 */
[----:B------:R1:W-:Y:S04]  /*3210*/  STS.64 [R87], R14 ;  /* 0x0000000e57007388 */ /* 0x0003e80000000a00 */
[----:B------:R-:W-:Y:S06]  /*3220*/  BAR.SYNC.DEFER_BLOCKING 0x0 ;  /* 0x0000000000007b1d */ /* 0x000fec0000010000 */
[----:B------:R-:W-:Y:S05]  /*3230*/  @P0 EXIT ;  /* 0x000000000000094d */ /* 0x000fea0003800000 */
[----:B-1----:R-:W0:Y:S01]  /*3240*/  LDS R13, [R13] ;  /* 0x000000000d0d7984 */ /* 0x002e220000000800 */
[----:B------:R-:W-:Y:S01]  /*3250*/  IMAD R2, R2, c[0x0][0x1cc], RZ ;  /* 0x0000730002027a24 */ /* 0x000fe200078e02ff */
[C---:B------:R-:W-:Y:S01]  /*3260*/  SHF.L.U32 R4, R90.reuse, 0x2, RZ ;  /* 0x000000025a047819 */ /* 0x040fe200000006ff */
[----:B------:R-:W-:-:S03]  /*3270*/  IMAD.HI R5, R90, 0x4, RZ ;  /* 0x000000045a057827 */ /* 0x000fc600078e02ff */
[C---:B------:R-:W-:Y:S01]  /*3280*/  SHF.L.U32 R3, R2.reuse, 0x2, RZ ;  /* 0x0000000202037819 */ /* 0x040fe200000006ff */
[----:B------:R-:W-:-:S03]  /*3290*/  IMAD.HI R0, R2, 0x4, RZ ;  /* 0x0000000402007827 */ /* 0x000fc600078e02ff */
[----:B------:R-:W-:-:S04]  /*32a0*/  IADD3 R2, P0, P1, R4, c[0x0][0x180], R3 ;  /* 0x0000600004027a10 */ /* 0x000fc8000791e003 */
[----:B------:R-:W-:-:S05]  /*32b0*/  IADD3.X R3, R5, c[0x0][0x184], R0, P0, P1 ;  /* 0x0000610005037a10 */ /* 0x000fca00007e2400 */
[----:B0-----:R-:W-:Y:S01]  /*32c0*/  STG.E [R2.64], R13 ;  /* 0x0000000d02007986 */ /* 0x001fe2000c101904 */
[----:B------:R-:W-:Y:S05]  /*32d0*/  EXIT ;  /* 0x000000000000794d */ /* 0x000fea0003800000 */
.L_x_2:
[----:B------:R-:W-:-:S00]  /*32e0*/  BRA `(.L_x_2) ;  /* 0xfffffff000007947 */ /* 0x000fc0000383ffff */
[----:B------:R-:W-:-:S00]  /*32f0*/  NOP ;  /* 0x0000000000007918 */ /* 0x000fc00000000000 */
        /* <DEDUP_REMOVED lines=8> */
.L_x_3:


//--------------------- .nv.global.init           --------------------------
	.section	.nv.global.init,"aw",@progbits
.nv.global.init:
	.type		_$_str,@object
	.size		_$_str,(.L_0 - _$_str)
_$_str:
        /*0000*/ 	.byte	0x5f, 0x5f, 0x43, 0x55, 0x44, 0x41, 0x5f, 0x46, 0x54, 0x5a, 0x00
.L_0:


//--------------------- .nv.shared.attn_fwd       --------------------------
	.section	.nv.shared.attn_fwd,"aw",@nobits
	.sectionflags	@""
	.align	16
